def matmul_kernel(
    a_ptr,
    b_ptr,
    c_ptr,
    M,
    N,
    K,
    stride_am,
    stride_ak,
    stride_bk,
    stride_bn,
    stride_cm,
    stride_cn,
    BLOCK_M: tl.constexpr,
    BLOCK_N: tl.constexpr,
    BLOCK_K: tl.constexpr,
    GROUP_M: tl.constexpr,
):
    pid = tl.program_id(axis=0)
    num_pid_m = tl.cdiv(M, BLOCK_M)
    num_pid_n = tl.cdiv(N, BLOCK_N)
    num_pid_in_group = GROUP_M * num_pid_n
    group_id = pid // num_pid_in_group
    first_pid_m = group_id * GROUP_M
    group_size_m = min(num_pid_m - first_pid_m, GROUP_M)
    pid_m = first_pid_m + ((pid % num_pid_in_group) % group_size_m)
    pid_n = (pid % num_pid_in_group) // group_size_m

    offs_am = (pid_m * BLOCK_M + tl.arange(0, BLOCK_M)) % M
    offs_bn = (pid_n * BLOCK_N + tl.arange(0, BLOCK_N)) % N
    offs_k = tl.arange(0, BLOCK_K)
    a_ptrs = a_ptr + offs_am[:, None] * stride_am + offs_k[None, :] * stride_ak
    b_ptrs = b_ptr + offs_k[:, None] * stride_bk + offs_bn[None, :] * stride_bn

    acc = tl.zeros((BLOCK_M, BLOCK_N), dtype=tl.float32)
    for kk in range(0, tl.cdiv(K, BLOCK_K)):
        a = tl.load(a_ptrs, mask=offs_k[None, :] < K - kk * BLOCK_K, other=0.0)
        b = tl.load(b_ptrs, mask=offs_k[:, None] < K - kk * BLOCK_K, other=0.0)
        acc = tl.dot(a, b, acc)
        a_ptrs += BLOCK_K * stride_ak
        b_ptrs += BLOCK_K * stride_bk

    c = acc.to(c_ptr.dtype.element_ty)
    offs_cm = pid_m * BLOCK_M + tl.arange(0, BLOCK_M)
    offs_cn = pid_n * BLOCK_N + tl.arange(0, BLOCK_N)
    c_ptrs = c_ptr + offs_cm[:, None] * stride_cm + offs_cn[None, :] * stride_cn
    mask = (offs_cm[:, None] < M) & (offs_cn[None, :] < N)
    tl.store(c_ptrs, c, mask=mask)

# config = {"BLOCK_K": 64, "BLOCK_M": 256, "BLOCK_N": 64, "GROUP_M": 8, "arch": "sm_100", "dtype": "fp8e4m3", "num_ctas": 2, "num_stages": 3, "num_warps": 4}
# arch = sm_100


// ===== COMPILED SASS (sm_100a) =====

	.target	sm_100a

	.elftype	@"ET_EXEC"


//--------------------- .note.nv.tkinfo           --------------------------
	.section	.note.nv.tkinfo,"",@"SHT_NOTE"
	.sectionflags	@"SHF_NOTE_NV_TKINFO"
	.tkinfo
        /*0018*/ 	.word	0x00000081
        /*0030*/ 	.string	""
        /*0030*/ 	.string	"ptxas-blackwell"
        /*0030*/ 	.string	"Cuda compilation tools, release 12.9, V12.9.86"
        /*0030*/ 	.string	"Build cuda_12.9.r12.9/compiler.36037853_0"
        /*0030*/ 	.string	"-v  -suppress-debug-info  -lineinfo  -arch sm_100a "



//--------------------- .note.nv.cuver            --------------------------
	.section	.note.nv.cuver,"",@"SHT_NOTE"
	.sectionflags	@"SHF_NOTE_NV_CUVER"
        /*0018*/ 	.short	0x0001
        /*001a*/ 	.short	0x0064
        /*001c*/ 	.short	0x0001
        /*001e*/ 	.short	0x0000
        /*0020*/ 	.short	0x0001
        /*0022*/ 	.short	0x0000


//--------------------- .nv.info                  --------------------------
	.section	.nv.info,"",@"SHT_CUDA_INFO"
	.align	4


	//----- nvinfo : EIATTR_REGCOUNT
	.align		4
        /*0000*/ 	.byte	0x04, 0x2f
        /*0002*/ 	.short	(.L_6 - .L_5)
	.align		4
.L_5:
        /*0004*/ 	.word	index@(matmul_kernel)
        /*0008*/ 	.word	0x000000a8


	//----- nvinfo : EIATTR_FRAME_SIZE
	.align		4
.L_6:
        /*000c*/ 	.byte	0x04, 0x11
        /*000e*/ 	.short	(.L_8 - .L_7)
	.align		4
.L_7:
        /*0010*/ 	.word	index@($__internal_2_$__cuda_sm10x_tcgen05_guardrail_trap_unallocated_columns_being_dealloced)
        /*0014*/ 	.word	0x00000000


	//----- nvinfo : EIATTR_FRAME_SIZE
	.align		4
.L_8:
        /*0018*/ 	.byte	0x04, 0x11
        /*001a*/ 	.short	(.L_10 - .L_9)
	.align		4
.L_9:
        /*001c*/ 	.word	index@($__internal_1_$__cuda_sm10x_tcgen05_guardrail_trap_phase_invalid_during_alloc)
        /*0020*/ 	.word	0x00000000


	//----- nvinfo : EIATTR_FRAME_SIZE
	.align		4
.L_10:
        /*0024*/ 	.byte	0x04, 0x11
        /*0026*/ 	.short	(.L_12 - .L_11)
	.align		4
.L_11:
        /*0028*/ 	.word	index@($__internal_0_$__cuda_sm10x_tcgen05_guardrail_trap_col_being_dealloced_not_returned_by_alloc)
        /*002c*/ 	.word	0x00000000


	//----- nvinfo : EIATTR_FRAME_SIZE
	.align		4
.L_12:
        /*0030*/ 	.byte	0x04, 0x11
        /*0032*/ 	.short	(.L_14 - .L_13)
	.align		4
.L_13:
        /*0034*/ 	.word	index@(matmul_kernel)
        /*0038*/ 	.word	0x00000000


	//----- nvinfo : EIATTR_MIN_STACK_SIZE
	.align		4
.L_14:
        /*003c*/ 	.byte	0x04, 0x12
        /*003e*/ 	.short	(.L_16 - .L_15)
	.align		4
.L_15:
        /*0040*/ 	.word	index@(matmul_kernel)
        /*0044*/ 	.word	0x00000000
.L_16:


//--------------------- .nv.info.matmul_kernel    --------------------------
	.section	.nv.info.matmul_kernel,"",@"SHT_CUDA_INFO"
	.sectionflags	@""
	.align	4


	//----- nvinfo : EIATTR_CUDA_API_VERSION
	.align		4
        /*0000*/ 	.byte	0x04, 0x37
        /*0002*/ 	.short	(.L_18 - .L_17)
.L_17:
        /*0004*/ 	.word	0x00000081


	//----- nvinfo : EIATTR_KPARAM_INFO
	.align		4
.L_18:
        /*0008*/ 	.byte	0x04, 0x17
        /*000a*/ 	.short	(.L_20 - .L_19)
.L_19:
        /*000c*/ 	.word	0x00000000
        /*0010*/ 	.short	0x000d
        /*0012*/ 	.short	0x0048
        /*0014*/ 	.byte	0x00, 0xf4, 0x21, 0x00


	//----- nvinfo : EIATTR_KPARAM_INFO
	.align		4
.L_20:
        /*0018*/ 	.byte	0x04, 0x17
        /*001a*/ 	.short	(.L_22 - .L_21)
.L_21:
        /*001c*/ 	.word	0x00000000
        /*0020*/ 	.short	0x000c
        /*0022*/ 	.short	0x0040
        /*0024*/ 	.byte	0x00, 0xf4, 0x21, 0x00


	//----- nvinfo : EIATTR_KPARAM_INFO
	.align		4
.L_22:
        /*0028*/ 	.byte	0x04, 0x17
        /*002a*/ 	.short	(.L_24 - .L_23)
.L_23:
        /*002c*/ 	.word	0x00000000
        /*0030*/ 	.short	0x000b
        /*0032*/ 	.short	0x0038
        /*0034*/ 	.byte	0x00, 0xf0, 0x11, 0x00


	//----- nvinfo : EIATTR_KPARAM_INFO
	.align		4
.L_24:
        /*0038*/ 	.byte	0x04, 0x17
        /*003a*/ 	.short	(.L_26 - .L_25)
.L_25:
        /*003c*/ 	.word	0x00000000
        /*0040*/ 	.short	0x000a
        /*0042*/ 	.short	0x0034
        /*0044*/ 	.byte	0x00, 0xf0, 0x11, 0x00


	//----- nvinfo : EIATTR_KPARAM_INFO
	.align		4
.L_26:
        /*0048*/ 	.byte	0x04, 0x17
        /*004a*/ 	.short	(.L_28 - .L_27)
.L_27:
        /*004c*/ 	.word	0x00000000
        /*0050*/ 	.short	0x0009
        /*0052*/ 	.short	0x0030
        /*0054*/ 	.byte	0x00, 0xf0, 0x11, 0x00


	//----- nvinfo : EIATTR_KPARAM_INFO
	.align		4
.L_28:
        /*0058*/ 	.byte	0x04, 0x17
        /*005a*/ 	.short	(.L_30 - .L_29)
.L_29:
        /*005c*/ 	.word	0x00000000
        /*0060*/ 	.short	0x0008
        /*0062*/ 	.short	0x002c
        /*0064*/ 	.byte	0x00, 0xf0, 0x11, 0x00


	//----- nvinfo : EIATTR_KPARAM_INFO
	.align		4
.L_30:
        /*0068*/ 	.byte	0x04, 0x17
        /*006a*/ 	.short	(.L_32 - .L_31)
.L_31:
        /*006c*/ 	.word	0x00000000
        /*0070*/ 	.short	0x0007
        /*0072*/ 	.short	0x0028
        /*0074*/ 	.byte	0x00, 0xf0, 0x11, 0x00


	//----- nvinfo : EIATTR_KPARAM_INFO
	.align		4
.L_32:
        /*0078*/ 	.byte	0x04, 0x17
        /*007a*/ 	.short	(.L_34 - .L_33)
.L_33:
        /*007c*/ 	.word	0x00000000
        /*0080*/ 	.short	0x0006
        /*0082*/ 	.short	0x0024
        /*0084*/ 	.byte	0x00, 0xf0, 0x11, 0x00


	//----- nvinfo : EIATTR_KPARAM_INFO
	.align		4
.L_34:
        /*0088*/ 	.byte	0x04, 0x17
        /*008a*/ 	.short	(.L_36 - .L_35)
.L_35:
        /*008c*/ 	.word	0x00000000
        /*0090*/ 	.short	0x0005
        /*0092*/ 	.short	0x0020
        /*0094*/ 	.byte	0x00, 0xf0, 0x11, 0x00


	//----- nvinfo : EIATTR_KPARAM_INFO
	.align		4
.L_36:
        /*0098*/ 	.byte	0x04, 0x17
        /*009a*/ 	.short	(.L_38 - .L_37)
.L_37:
        /*009c*/ 	.word	0x00000000
        /*00a0*/ 	.short	0x0004
        /*00a2*/ 	.short	0x001c
        /*00a4*/ 	.byte	0x00, 0xf0, 0x11, 0x00


	//----- nvinfo : EIATTR_KPARAM_INFO
	.align		4
.L_38:
        /*00a8*/ 	.byte	0x04, 0x17
        /*00aa*/ 	.short	(.L_40 - .L_39)
.L_39:
        /*00ac*/ 	.word	0x00000000
        /*00b0*/ 	.short	0x0003
        /*00b2*/ 	.short	0x0018
        /*00b4*/ 	.byte	0x00, 0xf0, 0x11, 0x00


	//----- nvinfo : EIATTR_KPARAM_INFO
	.align		4
.L_40:
        /*00b8*/ 	.byte	0x04, 0x17
        /*00ba*/ 	.short	(.L_42 - .L_41)
.L_41:
        /*00bc*/ 	.word	0x00000000
        /*00c0*/ 	.short	0x0002
        /*00c2*/ 	.short	0x0010
        /*00c4*/ 	.byte	0x00, 0xf4, 0x21, 0x00


	//----- nvinfo : EIATTR_KPARAM_INFO
	.align		4
.L_42:
        /*00c8*/ 	.byte	0x04, 0x17
        /*00ca*/ 	.short	(.L_44 - .L_43)
.L_43:
        /*00cc*/ 	.word	0x00000000
        /*00d0*/ 	.short	0x0001
        /*00d2*/ 	.short	0x0008
        /*00d4*/ 	.byte	0x00, 0xf4, 0x21, 0x00


	//----- nvinfo : EIATTR_KPARAM_INFO
	.align		4
.L_44:
        /*00d8*/ 	.byte	0x04, 0x17
        /*00da*/ 	.short	(.L_46 - .L_45)
.L_45:
        /*00dc*/ 	.word	0x00000000
        /*00e0*/ 	.short	0x0000
        /*00e2*/ 	.short	0x0000
        /*00e4*/ 	.byte	0x00, 0xf4, 0x21, 0x00


	//----- nvinfo : EIATTR_EXPLICIT_CLUSTER
	.align		4
.L_46:
        /*00e8*/ 	.byte	0x01, 0x3e
	.zero		2


	//----- nvinfo : EIATTR_CTA_PER_CLUSTER
	.align		4
        /*00ec*/ 	.byte	0x04, 0x3d
        /*00ee*/ 	.short	(.L_48 - .L_47)
.L_47:
        /*00f0*/ 	.word	0x00000002
        /*00f4*/ 	.word	0x00000001
        /*00f8*/ 	.word	0x00000001


	//----- nvinfo : EIATTR_AT_ENTRY_FRAGMENTS
	.align		4
.L_48:
        /*00fc*/ 	.byte	0x04, 0x4f
        /*00fe*/ 	.short	(.L_50 - .L_49)


	//   ....[0]....
.L_49:
        /*0100*/ 	.word	0x00000004


	//   ....[1]....
        /*0104*/ 	.word	0x00000005


	//----- nvinfo : EIATTR_RESERVED_SMEM_USED
	.align		4
.L_50:
        /*0108*/ 	.byte	0x01, 0x41
	.zero		2


	//----- nvinfo : EIATTR_SPARSE_MMA_MASK
	.align		4
        /*010c*/ 	.byte	0x03, 0x50
        /*010e*/ 	.short	0x0000


	//----- nvinfo : EIATTR_TCGEN05_2CTA_USED
	.align		4
        /*0110*/ 	.byte	0x01, 0x52
	.zero		2


	//----- nvinfo : EIATTR_MAXREG_COUNT
	.align		4
        /*0114*/ 	.byte	0x03, 0x1b
        /*0116*/ 	.short	0x00ff


	//----- nvinfo : EIATTR_NUM_BARRIERS
	.align		4
        /*0118*/ 	.byte	0x02, 0x4c
        /*011a*/ 	.byte	0x01
	.zero		1


	//----- nvinfo : EIATTR_INT_WARP_WIDE_INSTR_OFFSETS
	.align		4
        /*011c*/ 	.byte	0x04, 0x31
        /*011e*/ 	.short	(.L_52 - .L_51)


	//   ....[0]....
.L_51:
        /*0120*/ 	.word	0x00001c80


	//   ....[1]....
        /*0124*/ 	.word	0x00001cb0


	//   ....[2]....
        /*0128*/ 	.word	0x00005110


	//   ....[3]....
        /*012c*/ 	.word	0x0000a6a0


	//   ....[4]....
        /*0130*/ 	.word	0x0000a6f0


	//----- nvinfo : EIATTR_COOP_GROUP_MASK_REGIDS
	.align		4
.L_52:
        /*0134*/ 	.byte	0x04, 0x29
        /*0136*/ 	.short	(.L_54 - .L_53)


	//   ....[0]....
.L_53:
        /*0138*/ 	.word	0xffffffff


	//   ....[1]....
        /*013c*/ 	.word	0xffffffff


	//   ....[2]....
        /*0140*/ 	.word	0xffffffff


	//   ....[3]....
        /*0144*/ 	.word	0xffffffff


	//----- nvinfo : EIATTR_COOP_GROUP_INSTR_OFFSETS
	.align		4
.L_54:
        /*0148*/ 	.byte	0x04, 0x28
        /*014a*/ 	.short	(.L_56 - .L_55)


	//   ....[0]....
.L_55:
        /*014c*/ 	.word	0x00000070


	//   ....[1]....
        /*0150*/ 	.word	0x00000670


	//   ....[2]....
        /*0154*/ 	.word	0x0000a530


	//   ....[3]....
        /*0158*/ 	.word	0x0000a7a0


	//----- nvinfo : EIATTR_VRC_CTA_INIT_COUNT
	.align		4
.L_56:
        /*015c*/ 	.byte	0x02, 0x4a
        /*015e*/ 	.byte	0x80
	.zero		1


	//----- nvinfo : EIATTR_MBARRIER_INSTR_OFFSETS
	.align		4
        /*0160*/ 	.byte	0x04, 0x39
        /*0162*/ 	.short	(.L_58 - .L_57)


	//   ....[0]....
.L_57:
        /*0164*/ 	.word	0x000002f0
        /*0168*/ 	.word	0x00000009
        /*016c*/ 	.word	0x00000000
        /*0170*/ 	.short	0x010a
        /*0172*/ 	.byte	0xff
	.zero		1


	//   ....[1]....
        /*0174*/ 	.word	0x00000310
        /*0178*/ 	.word	0x00000009
        /*017c*/ 	.word	0x00000000
        /*0180*/ 	.short	0x010a
        /*0182*/ 	.byte	0xff
	.zero		1


	//   ....[2]....
        /*0184*/ 	.word	0x000004e0
        /*0188*/ 	.word	0x00000009
        /*018c*/ 	.word	0x00000000
        /*0190*/ 	.short	0x010a
        /*0192*/ 	.byte	0xff
	.zero		1


	//   ....[3]....
        /*0194*/ 	.word	0x00000500
        /*0198*/ 	.word	0x00000009
        /*019c*/ 	.word	0x00000000
        /*01a0*/ 	.short	0x010a
        /*01a2*/ 	.byte	0xff
	.zero		1


	//   ....[4]....
        /*01a4*/ 	.word	0x000005f0
        /*01a8*/ 	.word	0x00000005
        /*01ac*/ 	.word	0x00000000
        /*01b0*/ 	.short	0x0101
        /*01b2*/ 	.byte	0xff
	.zero		1


	//   ....[5]....
        /*01b4*/ 	.word	0x00001e20
        /*01b8*/ 	.word	0x000000ff
        /*01bc*/ 	.word	0x00000000
        /*01c0*/ 	.short	0x0100
        /*01c2*/ 	.byte	0x0c
	.zero		1


	//   ....[6]....
        /*01c4*/ 	.word	0x00005140
        /*01c8*/ 	.word	0x000000ff
        /*01cc*/ 	.word	0x00005008
        /*01d0*/ 	.short	0x0100
        /*01d2*/ 	.byte	0x0a
	.zero		1


	//   ....[7]....
        /*01d4*/ 	.word	0x00005b60
        /*01d8*/ 	.word	0x000000ff
        /*01dc*/ 	.word	0x00000000
        /*01e0*/ 	.short	0x010a
        /*01e2*/ 	.byte	0x0c
	.zero		1


	//   ....[8]....
        /*01e4*/ 	.word	0x000084c0
        /*01e8*/ 	.word	0x000000ff
        /*01ec*/ 	.word	0x00000000
        /*01f0*/ 	.short	0x010a
        /*01f2*/ 	.byte	0x0c
	.zero		1


	//   ....[9]....
        /*01f4*/ 	.word	0x00008600
        /*01f8*/ 	.word	0x000000ff
        /*01fc*/ 	.word	0x00005000
        /*0200*/ 	.short	0x0108
        /*0202*/ 	.byte	0x0a
	.zero		1


	//   ....[10]....
        /*0204*/ 	.word	0x000086a0
        /*0208*/ 	.word	0x000000ff
        /*020c*/ 	.word	0x00005008
        /*0210*/ 	.short	0x0108
        /*0212*/ 	.byte	0x0a
	.zero		1


	//   ....[11]....
        /*0214*/ 	.word	0x0000a7d0
        /*0218*/ 	.word	0x00000009
        /*021c*/ 	.word	0x00000000
        /*0220*/ 	.short	0x010a
        /*0222*/ 	.byte	0xff
	.zero		1


	//   ....[12]....
        /*0224*/ 	.word	0x0000a830
        /*0228*/ 	.word	0x00000009
        /*022c*/ 	.word	0x00000000
        /*0230*/ 	.short	0x010a
        /*0232*/ 	.byte	0xff
	.zero		1


	//   ....[13]....
        /*0234*/ 	.word	0x0000a880
        /*0238*/ 	.word	0x000000ff
        /*023c*/ 	.word	0x00000000
        /*0240*/ 	.short	0x010a
        /*0242*/ 	.byte	0x0c
	.zero		1


	//   ....[14]....
        /*0244*/ 	.word	0x0000a8b0
        /*0248*/ 	.word	0x000000ff
        /*024c*/ 	.word	0x00000000
        /*0250*/ 	.short	0x010a
        /*0252*/ 	.byte	0x0c
	.zero		1


	//----- nvinfo : EIATTR_NUM_MBARRIERS
	.align		4
.L_58:
        /*0254*/ 	.byte	0x03, 0x38
        /*0256*/ 	.short	0x0002


	//----- nvinfo : EIATTR_EXIT_INSTR_OFFSETS
	.align		4
        /*0258*/ 	.byte	0x04, 0x1c
        /*025a*/ 	.short	(.L_60 - .L_59)


	//   ....[0]....
.L_59:
        /*025c*/ 	.word	0x0000a7b0


	//----- nvinfo : EIATTR_REQNTID
	.align		4
.L_60:
        /*0260*/ 	.byte	0x04, 0x10
        /*0262*/ 	.short	(.L_62 - .L_61)
.L_61:
        /*0264*/ 	.word	0x00000080
        /*0268*/ 	.word	0x00000001
        /*026c*/ 	.word	0x00000001


	//----- nvinfo : EIATTR_CRS_STACK_SIZE
	.align		4
.L_62:
        /*0270*/ 	.byte	0x04, 0x1e
        /*0272*/ 	.short	(.L_64 - .L_63)
.L_63:
        /*0274*/ 	.word	0x00000000


	//----- nvinfo : EIATTR_CBANK_PARAM_SIZE
	.align		4
.L_64:
        /*0278*/ 	.byte	0x03, 0x19
        /*027a*/ 	.short	0x0050


	//----- nvinfo : EIATTR_PARAM_CBANK
	.align		4
        /*027c*/ 	.byte	0x04, 0x0a
        /*027e*/ 	.short	(.L_66 - .L_65)
	.align		4
.L_65:
        /*0280*/ 	.word	index@(.nv.constant0.matmul_kernel)
        /*0284*/ 	.short	0x0380
        /*0286*/ 	.short	0x0050


	//----- nvinfo : EIATTR_SW_WAR
	.align		4
.L_66:
        /*0288*/ 	.byte	0x04, 0x36
        /*028a*/ 	.short	(.L_68 - .L_67)
.L_67:
        /*028c*/ 	.word	0x00000008
.L_68:


//--------------------- .nv.compat                --------------------------
	.section	.nv.compat,"",@"SHT_CUDA_COMPAT_INFO"
	.align	4
        /*0000*/ 	.byte	0x02, 0x02, 0x02, 0x00, 0x02, 0x05, 0x05, 0x00, 0x02, 0x03, 0x00, 0x00, 0x02, 0x06, 0x01, 0x00


//--------------------- .nv.callgraph             --------------------------
	.section	.nv.callgraph,"",@"SHT_CUDA_CALLGRAPH"
	.align	4
	.sectionentsize	8
	.align		4
        /*0000*/ 	.word	0x00000000
	.align		4
        /*0004*/ 	.word	0xffffffff
	.align		4
        /*0008*/ 	.word	0x00000000
	.align		4
        /*000c*/ 	.word	0xfffffffe
	.align		4
        /*0010*/ 	.word	0x00000000
	.align		4
        /*0014*/ 	.word	0xfffffffd
	.align		4
        /*0018*/ 	.word	0x00000000
	.align		4
        /*001c*/ 	.word	0xfffffffc


//--------------------- .text.matmul_kernel       --------------------------
	.section	.text.matmul_kernel,"ax",@progbits
	.align	128
        .global         matmul_kernel
        .type           matmul_kernel,@function
        .size           matmul_kernel,(.L_x_28 - matmul_kernel)
        .other          matmul_kernel,@"STO_CUDA_ENTRY STV_DEFAULT"
matmul_kernel:
.text.matmul_kernel:
[----:B------:R-:W0:Y:S01]  /*0000*/  LDC R1, c[0x0][0x37c] ;  /* 0x0000df00ff017b82 */ /* 0x000e220000000800 */
[----:B------:R-:W1:Y:S01]  /*0010*/  S2R R4, SR_TID.X ;  /* 0x0000000000047919 */ /* 0x000e620000002100 */
[----:B------:R-:W2:Y:S01]  /*0020*/  LDCU.64 UR24, c[0x0][0x358] ;  /* 0x00006b00ff1877ac */ /* 0x000ea20008000a00 */
[----:B-1----:R-:W-:-:S13]  /*0030*/  ISETP.GE.U32.AND P0, PT, R4, 0x20, PT ;  /* 0x000000200400780c */ /* 0x002fda0003f06070 */
[----:B------:R-:W-:Y:S02]  /*0040*/  VOTEU.ANY UP0, P0 ;  /* 0x0000000000ff7886 */ /* 0x000fe40000000100 */
[----:B0-2---:R-:W-:Y:S05]  /*0050*/  BRA.U UP0, `(.L_x_0) ;  /* 0x0000000500887547 */ /* 0x005fea000b800000 */
[----:B------:R-:W0:Y:S01]  /*0060*/  S2R R13, SR_CgaCtaId ;  /* 0x00000000000d7919 */ /* 0x000e220000008800 */
[----:B------:R-:W-:Y:S01]  /*0070*/  NOP ;  /* 0x0000000000007918 */ /* 0x000fe20000000000 */
[----:B------:R-:W-:-:S04]  /*0080*/  MOV R0, 0x40 ;  /* 0x0000004000007802 */ /* 0x000fc80000000f00 */
[----:B0-----:R-:W-:Y:S02]  /*0090*/  LEA R2, R13, R0, 0x18 ;  /* 0x000000000d027211 */ /* 0x001fe400078ec0ff */
[----:B------:R-:W-:-:S04]  /*00a0*/  MOV R0, 0x400 ;  /* 0x0000040000007802 */ /* 0x000fc80000000f00 */
[----:B------:R-:W0:Y:S01]  /*00b0*/  LDS.U8 R2, [R2] ;  /* 0x0000000002027984 */ /* 0x000e220000000000 */
[----:B------:R-:W-:Y:S02]  /*00c0*/  LEA R0, R13, R0, 0x18 ;  /* 0x000000000d007211 */ /* 0x000fe400078ec0ff */
[----:B0-----:R-:W-:-:S13]  /*00d0*/  ISETP.NE.AND P0, PT, R2, RZ, PT ;  /* 0x000000ff0200720c */ /* 0x001fda0003f05270 */
[----:B------:R-:W-:Y:S05]  /*00e0*/  @P0 BRA `(.L_x_1) ;  /* 0x00000004004c0947 */ /* 0x000fea0003800000 */
[C---:B------:R-:W-:Y:S02]  /*00f0*/  LOP3.LUT R2, R13.reuse, 0x1, RZ, 0xc0, !PT ;  /* 0x000000010d027812 */ /* 0x040fe400078ec0ff */
[----:B------:R-:W-:Y:S02]  /*0100*/  LOP3.LUT R5, R13, 0x1, RZ, 0x3c, !PT ;  /* 0x000000010d057812 */ /* 0x000fe400078e3cff */
[----:B------:R-:W-:-:S13]  /*0110*/  ISETP.NE.U32.AND P0, PT, R2, 0x1, PT ;  /* 0x000000010200780c */ /* 0x000fda0003f05070 */
[----:B------:R-:W-:Y:S05]  /*0120*/  @!P0 BRA `(.L_x_2) ;  /* 0x0000000000c08947 */ /* 0x000fea0003800000 */
[----:B------:R-:W-:Y:S01]  /*0130*/  ELECT P1, URZ, PT ;  /* 0x0000000000ff782f */ /* 0x000fe20003820000 */
[----:B------:R-:W-:-:S12]  /*0140*/  BSSY B0, `(.L_x_2) ;  /* 0x000002e000007945 */ /* 0x000fd80003800000 */
[----:B------:R-:W-:Y:S05]  /*0150*/  @!P1 BRA `(.L_x_3) ;  /* 0x0000000000b09947 */ /* 0x000fea0003800000 */
[----:B------:R-:W-:-:S05]  /*0160*/  UMOV UR4, 0x2 ;  /* 0x0000000200047882 */ /* 0x000fca0000000000 */
[----:B------:R-:W-:Y:S04]  /*0170*/  DEPBAR.LE SB0, 0x36 ;  /* 0x00008d800000791a */ /* 0x000fe80000000000 */
[----:B------:R-:W0:Y:S02]  /*0180*/  UTCATOMSWS.2CTA.FIND_AND_SET.ALIGN UP1, UR4, UR4 ;  /* 0x00000004000475e3 */ /* 0x000e240008220800 */
[----:B0-----:R-:W-:Y:S01]  /*0190*/  PLOP3.LUT P1, PT, PT, PT, UP1, 0x80, 0x8 ;  /* 0x000000000008781c */ /* 0x001fe20003f2f018 */
[----:B------:R-:W-:-:S03]  /*01a0*/  IMAD.U32 R6, RZ, RZ, UR4 ;  /* 0x00000004ff067e24 */ /* 0x000fc6000f8e00ff */
[----:B------:R-:W-:-:S04]  /*01b0*/  SEL R2, RZ, 0xffffffff, !P1 ;  /* 0xffffffffff027807 */ /* 0x000fc80004800000 */
[----:B------:R-:W-:-:S13]  /*01c0*/  ISETP.NE.AND P1, PT, R2, RZ, PT ;  /* 0x000000ff0200720c */ /* 0x000fda0003f25270 */
[----:B------:R-:W-:Y:S05]  /*01d0*/  @P1 BRA `(.L_x_4) ;  /* 0x0000000000241947 */ /* 0x000fea0003800000 */
.L_x_5:
[----:B------:R-:W-:Y:S05]  /*01e0*/  NANOSLEEP 0x64 ;  /* 0x000000640000795d */ /* 0x000fea0003800000 */
[----:B------:R-:W-:-:S05]  /*01f0*/  UMOV UR4, 0x2 ;  /* 0x0000000200047882 */ /* 0x000fca0000000000 */
[----:B------:R-:W-:Y:S04]  /*0200*/  DEPBAR.LE SB0, 0x36 ;  /* 0x00008d800000791a */ /* 0x000fe80000000000 */
[----:B------:R-:W0:Y:S02]  /*0210*/  UTCATOMSWS.2CTA.FIND_AND_SET.ALIGN UP1, UR4, UR4 ;  /* 0x00000004000475e3 */ /* 0x000e240008220800 */
[----:B0-----:R-:W-:Y:S01]  /*0220*/  PLOP3.LUT P1, PT, PT, PT, UP1, 0x80, 0x8 ;  /* 0x000000000008781c */ /* 0x001fe20003f2f018 */
[----:B------:R-:W-:-:S03]  /*0230*/  IMAD.U32 R6, RZ, RZ, UR4 ;  /* 0x00000004ff067e24 */ /* 0x000fc6000f8e00ff */
[----:B------:R-:W-:-:S04]  /*0240*/  SEL R2, RZ, 0xffffffff, !P1 ;  /* 0xffffffffff027807 */ /* 0x000fc80004800000 */
[----:B------:R-:W-:-:S13]  /*0250*/  ISETP.NE.AND P1, PT, R2, RZ, PT ;  /* 0x000000ff0200720c */ /* 0x000fda0003f25270 */
[----:B------:R-:W-:Y:S05]  /*0260*/  @!P1 BRA `(.L_x_5) ;  /* 0xfffffffc00dc9947 */ /* 0x000fea000383ffff */
.L_x_4:
[----:B------:R-:W-:Y:S01]  /*0270*/  MOV R2, 0x60 ;  /* 0x0000006000027802 */ /* 0x000fe20000000f00 */
[----:B------:R-:W-:Y:S01]  /*0280*/  IMAD.MOV.U32 R12, RZ, RZ, 0x4 ;  /* 0x00000004ff0c7424 */ /* 0x000fe200078e00ff */
[----:B------:R-:W-:Y:S01]  /*0290*/  MOV R3, 0x58 ;  /* 0x0000005800037802 */ /* 0x000fe20000000f00 */
[----:B------:R-:W-:Y:S01]  /*02a0*/  IMAD.MOV.U32 R11, RZ, RZ, 0x3 ;  /* 0x00000003ff0b7424 */ /* 0x000fe200078e00ff */
[C---:B------:R-:W-:Y:S02]  /*02b0*/  LEA R7, R13.reuse, R2, 0x18 ;  /* 0x000000020d077211 */ /* 0x040fe400078ec0ff */
[----:B------:R-:W-:-:S03]  /*02c0*/  LEA R9, R13, R3, 0x18 ;  /* 0x000000030d097211 */ /* 0x000fc600078ec0ff */
[----:B------:R-:W0:Y:S02]  /*02d0*/  LDS R2, [R7] ;  /* 0x0000000007027984 */ /* 0x000e240000000800 */
[----:B0-----:R-:W-:-:S04]  /*02e0*/  IMAD.U32 R2, R2, -0x80000000, RZ ;  /* 0x8000000002027824 */ /* 0x001fc800078e00ff */
[----:B------:R-:W0:Y:S02]  /*02f0*/  SYNCS.PHASECHK.TRANS64.TRYWAIT P1, [R9+URZ], R2 ;  /* 0x00000002090075a7 */ /* 0x000e2400080211ff */
[----:B0-----:R-:W-:Y:S05]  /*0300*/  @P1 BRA `(.L_x_6) ;  /* 0x0000000000081947 */ /* 0x001fea0003800000 */
[----:B------:R-:W0:Y:S02]  /*0310*/  SYNCS.PHASECHK.TRANS64.TRYWAIT P1, [R9+URZ], R2 ;  /* 0x00000002090075a7 */ /* 0x000e2400080211ff */
[----:B0-----:R-:W-:Y:S05]  /*0320*/  @!P1 BRA `(.L_x_7) ;  /* 0x000000a400249947 */ /* 0x001fea0003800000 */
.L_x_6:
[C---:B0-----:R-:W-:Y:S01]  /*0330*/  PRMT R9, R5.reuse, 0x654, R9 ;  /* 0x0000065405097816 */ /* 0x041fe20000000009 */
[C---:B------:R-:W-:Y:S01]  /*0340*/  IMAD.SHL.U32 R3, R6.reuse, 0x20, RZ ;  /* 0x0000002006037824 */ /* 0x040fe200078e00ff */
[----:B------:R-:W-:Y:S01]  /*0350*/  PRMT R8, R5, 0x654, R0 ;  /* 0x0000065405087816 */ /* 0x000fe20000000000 */
[----:B------:R-:W-:Y:S01]  /*0360*/  IMAD.MOV.U32 R14, RZ, RZ, 0x1 ;  /* 0x00000001ff0e7424 */ /* 0x000fe200078e00ff */
[----:B------:R0:W-:Y:S01]  /*0370*/  SYNCS.ARRIVE.TRANS64.RED RZ, [R9+URZ], R12 ;  /* 0x0000000c09ff79a7 */ /* 0x0001e200080004ff */
[----:B------:R-:W-:Y:S01]  /*0380*/  VIADD R10, R6, 0x10 ;  /* 0x00000010060a7836 */ /* 0x000fe20000000000 */
[----:B------:R0:W-:Y:S01]  /*0390*/  STS [R0], R3 ;  /* 0x0000000300007388 */ /* 0x0001e20000000800 */
[----:B------:R-:W-:-:S03]  /*03a0*/  SHF.L.U32 R2, R11, R6, RZ ;  /* 0x000000060b027219 */ /* 0x000fc600000006ff */
[----:B------:R-:W-:Y:S01]  /*03b0*/  SHF.L.U32 R11, R14, R10, RZ ;  /* 0x0000000a0e0b7219 */ /* 0x000fe200000006ff */
[----:B------:R0:W-:Y:S01]  /*03c0*/  STAS [R8.64], R6 ;  /* 0x0000000608007dbd */ /* 0x0001e2000c0008ff */
[----:B------:R-:W-:Y:S02]  /*03d0*/  MOV R10, 0x50 ;  /* 0x00000050000a7802 */ /* 0x000fe40000000f00 */
[----:B------:R-:W-:Y:S02]  /*03e0*/  LOP3.LUT R2, R11, R2, RZ, 0xfc, !PT ;  /* 0x000000020b027212 */ /* 0x000fe400078efcff */
[----:B------:R-:W-:-:S05]  /*03f0*/  LEA R11, R13, R10, 0x18 ;  /* 0x0000000a0d0b7211 */ /* 0x000fca00078ec0ff */
[----:B------:R0:W-:Y:S04]  /*0400*/  ATOMS.OR RZ, [R11], R2 ;  /* 0x000000020bff738c */ /* 0x0001e80003000000 */
[----:B------:R0:W-:Y:S02]  /*0410*/  ATOMS.XOR RZ, [R7], R14 ;  /* 0x0000000e07ff738c */ /* 0x0001e40003800000 */
.L_x_3:
[----:B------:R-:W-:Y:S05]  /*0420*/  BSYNC B0 ;  /* 0x0000000000007941 */ /* 0x000fea0003800000 */
.L_x_2:
[----:B------:R-:W-:Y:S05]  /*0430*/  @P0 BRA `(.L_x_8) ;  /* 0x0000000000880947 */ /* 0x000fea0003800000 */
[----:B------:R-:W-:Y:S05]  /*0440*/  WARPSYNC.ALL ;  /* 0x0000000000007948 */ /* 0x000fea0003800000 */
[----:B------:R-:W-:Y:S01]  /*0450*/  NOP ;  /* 0x0000000000007918 */ /* 0x000fe20000000000 */
[----:B------:R-:W-:-:S13]  /*0460*/  ELECT P0, URZ, PT ;  /* 0x0000000000ff782f */ /* 0x000fda0003800000 */
[----:B------:R-:W-:Y:S05]  /*0470*/  @!P0 BRA `(.L_x_8) ;  /* 0x0000000000788947 */ /* 0x000fea0003800000 */
[----:B0-----:R-:W-:Y:S02]  /*0480*/  MOV R2, 0x60 ;  /* 0x0000006000027802 */ /* 0x001fe40000000f00 */
[----:B------:R-:W-:Y:S02]  /*0490*/  MOV R6, 0x58 ;  /* 0x0000005800067802 */ /* 0x000fe40000000f00 */
        /* <DEDUP_REMOVED lines=8> */
.L_x_9:
[----:B------:R-:W1:Y:S01]  /*0520*/  LDS R2, [R0] ;  /* 0x0000000000027984 */ /* 0x000e620000000800 */
[----:B------:R-:W-:Y:S01]  /*0530*/  IMAD.MOV.U32 R7, RZ, RZ, 0x3 ;  /* 0x00000003ff077424 */ /* 0x000fe200078e00ff */
[----:B------:R-:W-:Y:S01]  /*0540*/  PRMT R5, R5, 0x654, R9 ;  /* 0x0000065405057816 */ /* 0x000fe20000000009 */
[----:B------:R-:W-:Y:S02]  /*0550*/  IMAD.MOV.U32 R11, RZ, RZ, 0x1 ;  /* 0x00000001ff0b7424 */ /* 0x000fe400078e00ff */
[C---:B01----:R-:W-:Y:S02]  /*0560*/  IMAD.SHL.U32 R3, R2.reuse, 0x20, RZ ;  /* 0x0000002002037824 */ /* 0x043fe400078e00ff */
[----:B------:R-:W-:Y:S01]  /*0570*/  VIADD R6, R2, 0x10 ;  /* 0x0000001002067836 */ /* 0x000fe20000000000 */
[----:B------:R-:W-:Y:S02]  /*0580*/  SHF.L.U32 R2, R7, R2, RZ ;  /* 0x0000000207027219 */ /* 0x000fe400000006ff */
[----:B------:R1:W-:Y:S02]  /*0590*/  STS [R0], R3 ;  /* 0x0000000300007388 */ /* 0x0003e40000000800 */
[----:B------:R-:W-:-:S02]  /*05a0*/  SHF.L.U32 R7, R11, R6, RZ ;  /* 0x000000060b077219 */ /* 0x000fc400000006ff */
[----:B------:R-:W-:Y:S02]  /*05b0*/  MOV R6, 0x50 ;  /* 0x0000005000067802 */ /* 0x000fe40000000f00 */
[----:B------:R-:W-:Y:S02]  /*05c0*/  LOP3.LUT R2, R7, R2, RZ, 0xfc, !PT ;  /* 0x0000000207027212 */ /* 0x000fe400078efcff */
[----:B------:R-:W-:-:S05]  /*05d0*/  LEA R13, R13, R6, 0x18 ;  /* 0x000000060d0d7211 */ /* 0x000fca00078ec0ff */
[----:B------:R1:W-:Y:S01]  /*05e0*/  ATOMS.OR RZ, [R13], R2 ;  /* 0x000000020dff738c */ /* 0x0003e20003000000 */
[----:B------:R1:W-:Y:S03]  /*05f0*/  SYNCS.ARRIVE.TRANS64.RED.A1T0 RZ, [R5+URZ], RZ ;  /* 0x000000ff05ff79a7 */ /* 0x0003e600081004ff */
[----:B------:R1:W-:Y:S01]  /*0600*/  ATOMS.XOR RZ, [R8], R11 ;  /* 0x0000000b08ff738c */ /* 0x0003e20003800000 */
[----:B------:R-:W-:Y:S05]  /*0610*/  BRA `(.L_x_8) ;  /* 0x0000000000107947 */ /* 0x000fea0003800000 */
.L_x_1:
[----:B------:R-:W-:Y:S01]  /*0620*/  IMAD.MOV.U32 R3, RZ, RZ, -0x1 ;  /* 0xffffffffff037424 */ /* 0x000fe200078e00ff */
[----:B------:R-:W-:-:S04]  /*0630*/  MOV R2, 0x660 ;  /* 0x0000066000027802 */ /* 0x000fc80000000f00 */
[----:B------:R0:W-:Y:S03]  /*0640*/  STS [R0], R3 ;  /* 0x0000000300007388 */ /* 0x0001e60000000800 */
[----:B0-----:R-:W-:Y:S05]  /*0650*/  CALL.REL.NOINC `($__internal_1_$__cuda_sm10x_tcgen05_guardrail_trap_phase_invalid_during_alloc) ;  /* 0x000000a000ac7944 */ /* 0x001fea0003c00000 */
.L_x_8:
[----:B------:R-:W-:Y:S05]  /*0660*/  WARPSYNC.ALL ;  /* 0x0000000000007948 */ /* 0x000fea0003800000 */
[----:B------:R-:W-:Y:S01]  /*0670*/  NOP ;  /* 0x0000000000007918 */ /* 0x000fe20000000000 */
.L_x_0:
[----:B------:R-:W2:Y:S08]  /*0680*/  LDC.64 R18, c[0x0][0x398] ;  /* 0x0000e600ff127b82 */ /* 0x000eb00000000a00 */
[----:B------:R-:W3:Y:S02]  /*0690*/  S2UR UR5, SR_CgaSize ;  /* 0x00000000000579c3 */ /* 0x000ee40000008a00 */
[----:B---3--:R-:W-:-:S12]  /*06a0*/  UIMAD UR5, UR5, -0xa0, URZ ;  /* 0xffffff60050578a4 */ /* 0x008fd8000f8e02ff */
[----:B------:R-:W3:Y:S01]  /*06b0*/  LDCU UR5, c[0x0][UR5+0x2b0] ;  /* 0x00005600050577ac */ /* 0x000ee20008000800 */
[----:B------:R-:W-:Y:S02]  /*06c0*/  SHF.R.U32.HI R153, RZ, 0x5, R4 ;  /* 0x00000005ff997819 */ /* 0x000fe40000011604 */
[----:B------:R-:W-:Y:S01]  /*06d0*/  PRMT R109, RZ, 0x7610, R109 ;  /* 0x00007610ff6d7816 */ /* 0x000fe2000000006d */
[----:B------:R-:W-:Y:S01]  /*06e0*/  UMOV UR10, 0x400 ;  /* 0x00000400000a7882 */ /* 0x000fe20000000000 */
[----:B------:R-:W4:Y:S01]  /*06f0*/  LDCU UR6, c[0x0][0x3a4] ;  /* 0x00007480ff0677ac */ /* 0x000f220008000800 */
[----:B------:R-:W5:Y:S01]  /*0700*/  S2UR UR4, SR_CTAID.X ;  /* 0x00000000000479c3 */ /* 0x000f620000002500 */
[----:B------:R-:W0:Y:S07]  /*0710*/  LDCU.128 UR20, c[0x0][0x380] ;  /* 0x00007000ff1477ac */ /* 0x000e2e0008000c00 */
[----:B------:R-:W1:Y:S02]  /*0720*/  S2UR UR8, SR_CgaCtaId ;  /* 0x00000000000879c3 */ /* 0x000e640000008800 */
[----:B012---:R-:W-:Y:S01]  /*0730*/  VIADD R0, R19, 0x3f ;  /* 0x0000003f13007836 */ /* 0x007fe20000000000 */
[----:B------:R-:W-:-:S05]  /*0740*/  IABS R14, R18 ;  /* 0x00000012000e7213 */ /* 0x000fca0000000000 */
[----:B------:R-:W0:Y:S01]  /*0750*/  LDC R120, c[0x0][0x3a0] ;  /* 0x0000e800ff787b82 */ /* 0x000e220000000800 */
[-C--:B------:R-:W-:Y:S02]  /*0760*/  IABS R22, R19.reuse ;  /* 0x0000001300167213 */ /* 0x080fe40000000000 */
[----:B------:R-:W-:Y:S02]  /*0770*/  SHF.R.S32.HI R3, RZ, 0x1f, R0 ;  /* 0x0000001fff037819 */ /* 0x000fe40000011400 */
[----:B------:R-:W-:Y:S02]  /*0780*/  LOP3.LUT R46, RZ, R19, RZ, 0x33, !PT ;  /* 0x00000013ff2e7212 */ /* 0x000fe400078e33ff */
[----:B------:R-:W-:Y:S01]  /*0790*/  LEA.HI R3, R3, R0, RZ, 0x6 ;  /* 0x0000000003037211 */ /* 0x000fe200078f30ff */
[----:B------:R-:W1:Y:S01]  /*07a0*/  LDC R113, c[0x0][0x3a8] ;  /* 0x0000ea00ff717b82 */ /* 0x000e620000000800 */
[----:B-----5:R-:W-:Y:S02]  /*07b0*/  I2FP.F32.U32 R6, UR4 ;  /* 0x0000000400067c45 */ /* 0x020fe40008201000 */
[----:B------:R-:W-:-:S03]  /*07c0*/  SHF.R.S32.HI R3, RZ, 0x6, R3 ;  /* 0x00000006ff037819 */ /* 0x000fc60000011403 */
[----:B---3--:R-:W-:Y:S01]  /*07d0*/  FMUL R6, R6, UR5 ;  /* 0x0000000506067c20 */ /* 0x008fe20008400000 */
[----:B------:R-:W-:Y:S01]  /*07e0*/  USHF.L.U32 UR4, UR8, 0x7, URZ ;  /* 0x0000000708047899 */ /* 0x000fe200080006ff */
[----:B------:R-:W-:Y:S01]  /*07f0*/  IMAD.SHL.U32 R5, R3, 0x8, RZ ;  /* 0x0000000803057824 */ /* 0x000fe200078e00ff */
[----:B------:R-:W-:Y:S02]  /*0800*/  USHF.L.U32 UR5, UR8, 0x5, URZ ;  /* 0x0000000508057899 */ /* 0x000fe400080006ff */
[----:B------:R-:W-:Y:S01]  /*0810*/  ULOP3.LUT UR4, UR4, 0x80, URZ, 0xc0, !UPT ;  /* 0x0000008004047892 */ /* 0x000fe2000f8ec0ff */
[----:B------:R-:W-:Y:S01]  /*0820*/  F2I.U32.TRUNC.NTZ R6, R6 ;  /* 0x0000000600067305 */ /* 0x000fe2000020f000 */
[----:B------:R-:W-:Y:S01]  /*0830*/  IABS R7, R5 ;  /* 0x0000000500077213 */ /* 0x000fe20000000000 */
[----:B------:R-:W-:-:S06]  /*0840*/  ULEA UR10, UR8, UR10, 0x18 ;  /* 0x0000000a080a7291 */ /* 0x000fcc000f8ec0ff */
[----:B------:R-:W2:Y:S01]  /*0850*/  I2F.RP R0, R7 ;  /* 0x0000000700007306 */ /* 0x000ea20000209400 */
[----:B-1----:R-:W-:Y:S01]  /*0860*/  SHF.R.S32.HI R43, RZ, 0x1f, R113 ;  /* 0x0000001fff2b7819 */ /* 0x002fe20000011471 */
[----:B------:R-:W-:-:S06]  /*0870*/  IMAD.SHL.U32 R40, R113, 0x2, RZ ;  /* 0x0000000271287824 */ /* 0x000fcc00078e00ff */
[----:B--2---:R-:W1:Y:S02]  /*0880*/  MUFU.RCP R0, R0 ;  /* 0x0000000000007308 */ /* 0x004e640000001000 */
[----:B-1----:R-:W-:Y:S01]  /*0890*/  VIADD R2, R0, 0xffffffe ;  /* 0x0ffffffe00027836 */ /* 0x002fe20000000000 */
[----:B------:R-:W-:-:S05]  /*08a0*/  IABS R0, R6 ;  /* 0x0000000600007213 */ /* 0x000fca0000000000 */
[----:B------:R1:W2:Y:S02]  /*08b0*/  F2I.FTZ.U32.TRUNC.NTZ R3, R2 ;  /* 0x0000000200037305 */ /* 0x0002a4000021f000 */
[----:B-1----:R-:W-:Y:S02]  /*08c0*/  IMAD.MOV.U32 R2, RZ, RZ, RZ ;  /* 0x000000ffff027224 */ /* 0x002fe400078e00ff */
[----:B--2---:R-:W-:-:S04]  /*08d0*/  IMAD.MOV R8, RZ, RZ, -R3 ;  /* 0x000000ffff087224 */ /* 0x004fc800078e0a03 */
[----:B------:R-:W-:Y:S01]  /*08e0*/  IMAD R9, R8, R7, RZ ;  /* 0x0000000708097224 */ /* 0x000fe200078e02ff */
[----:B------:R-:W-:-:S03]  /*08f0*/  IABS R8, R5 ;  /* 0x0000000500087213 */ /* 0x000fc60000000000 */
[----:B------:R-:W-:-:S04]  /*0900*/  IMAD.HI.U32 R3, R3, R9, R2 ;  /* 0x0000000903037227 */ /* 0x000fc800078e0002 */
[----:B------:R-:W-:Y:S02]  /*0910*/  IMAD.MOV R2, RZ, RZ, -R8 ;  /* 0x000000ffff027224 */ /* 0x000fe400078e0a08 */
[----:B------:R-:W-:-:S04]  /*0920*/  IMAD.HI.U32 R3, R3, R0, RZ ;  /* 0x0000000003037227 */ /* 0x000fc800078e00ff */
[----:B------:R-:W-:Y:S01]  /*0930*/  IMAD R0, R3, R2, R0 ;  /* 0x0000000203007224 */ /* 0x000fe200078e0200 */
[----:B------:R-:W-:Y:S04]  /*0940*/  BAR.SYNC.DEFER_BLOCKING 0x0 ;  /* 0x0000000000007b1d */ /* 0x000fe80000010000 */
[----:B------:R-:W-:-:S13]  /*0950*/  ISETP.GT.U32.AND P1, PT, R7, R0, PT ;  /* 0x000000000700720c */ /* 0x000fda0003f24070 */
[----:B------:R-:W-:Y:S02]  /*0960*/  @!P1 IMAD.IADD R0, R0, 0x1, -R7 ;  /* 0x0000000100009824 */ /* 0x000fe400078e0a07 */
[----:B------:R-:W-:Y:S01]  /*0970*/  @!P1 VIADD R3, R3, 0x1 ;  /* 0x0000000103039836 */ /* 0x000fe20000000000 */
[----:B------:R-:W-:Y:S02]  /*0980*/  ISETP.NE.AND P1, PT, R5, RZ, PT ;  /* 0x000000ff0500720c */ /* 0x000fe40003f25270 */
[----:B------:R-:W-:Y:S02]  /*0990*/  ISETP.GE.U32.AND P0, PT, R0, R7, PT ;  /* 0x000000070000720c */ /* 0x000fe40003f06070 */
[----:B------:R-:W-:-:S04]  /*09a0*/  LOP3.LUT R0, R6, R5, RZ, 0x3c, !PT ;  /* 0x0000000506007212 */ /* 0x000fc800078e3cff */
[----:B------:R-:W-:Y:S01]  /*09b0*/  ISETP.GE.AND P2, PT, R0, RZ, PT ;  /* 0x000000ff0000720c */ /* 0x000fe20003f46270 */
[----:B------:R-:W-:-:S06]  /*09c0*/  VIADD R0, R18, 0xff ;  /* 0x000000ff12007836 */ /* 0x000fcc0000000000 */
[----:B------:R-:W-:-:S04]  /*09d0*/  @P0 VIADD R3, R3, 0x1 ;  /* 0x0000000103030836 */ /* 0x000fc80000000000 */
[----:B------:R-:W-:Y:S01]  /*09e0*/  IMAD.MOV.U32 R2, RZ, RZ, R3 ;  /* 0x000000ffff027224 */ /* 0x000fe200078e0003 */
[----:B------:R-:W-:-:S03]  /*09f0*/  SHF.R.S32.HI R3, RZ, 0x1f, R0 ;  /* 0x0000001fff037819 */ /* 0x000fc60000011400 */
[----:B------:R-:W-:Y:S01]  /*0a00*/  @!P2 IMAD.MOV R2, RZ, RZ, -R2 ;  /* 0x000000ffff02a224 */ /* 0x000fe200078e0a02 */
[----:B------:R-:W-:Y:S02]  /*0a10*/  @!P1 LOP3.LUT R2, RZ, R5, RZ, 0x33, !PT ;  /* 0x00000005ff029212 */ /* 0x000fe400078e33ff */
[----:B------:R-:W-:-:S03]  /*0a20*/  LEA.HI R3, R3, R0, RZ, 0x8 ;  /* 0x0000000003037211 */ /* 0x000fc600078f40ff */
[----:B------:R-:W-:Y:S02]  /*0a30*/  IMAD.SHL.U32 R8, R2, 0x8, RZ ;  /* 0x0000000802087824 */ /* 0x000fe400078e00ff */
[----:B------:R-:W-:-:S03]  /*0a40*/  IMAD.MOV R2, RZ, RZ, -R2 ;  /* 0x000000ffff027224 */ /* 0x000fc600078e0a02 */
[----:B------:R-:W-:Y:S01]  /*0a50*/  LEA.HI.SX32 R3, R3, -R8, 0x18 ;  /* 0x8000000803037211 */ /* 0x000fe200078fc2ff */
[----:B------:R-:W-:-:S03]  /*0a60*/  IMAD R10, R5, R2, R6 ;  /* 0x00000002050a7224 */ /* 0x000fc600078e0206 */
[----:B------:R-:W-:-:S04]  /*0a70*/  VIMNMX R11, PT, PT, R3, 0x8, PT ;  /* 0x00000008030b7848 */ /* 0x000fc80003fe0100 */
[-C--:B------:R-:W-:Y:S02]  /*0a80*/  IABS R7, R11.reuse ;  /* 0x0000000b00077213 */ /* 0x080fe40000000000 */
[----:B------:R-:W-:Y:S02]  /*0a90*/  IABS R6, R11 ;  /* 0x0000000b00067213 */ /* 0x000fe40000000000 */
[----:B------:R-:W1:Y:S08]  /*0aa0*/  I2F.RP R0, R7 ;  /* 0x0000000700007306 */ /* 0x000e700000209400 */
[----:B-1----:R-:W1:Y:S02]  /*0ab0*/  MUFU.RCP R0, R0 ;  /* 0x0000000000007308 */ /* 0x002e640000001000 */
[----:B-1----:R-:W-:-:S02]  /*0ac0*/  VIADD R3, R0, 0xffffffe ;  /* 0x0ffffffe00037836 */ /* 0x002fc40000000000 */
[----:B------:R-:W-:-:S04]  /*0ad0*/  IMAD.MOV R0, RZ, RZ, -R6 ;  /* 0x000000ffff007224 */ /* 0x000fc800078e0a06 */
[----:B------:R-:W1:Y:S08]  /*0ae0*/  I2F.RP R6, R22 ;  /* 0x0000001600067306 */ /* 0x000e700000209400 */
[----:B------:R-:W2:Y:S08]  /*0af0*/  F2I.FTZ.U32.TRUNC.NTZ R3, R3 ;  /* 0x0000000300037305 */ /* 0x000eb0000021f000 */
[----:B-1----:R-:W-:Y:S01]  /*0b00*/  MUFU.RCP R6, R6 ;  /* 0x0000000600067308 */ /* 0x002fe20000001000 */
[----:B--2---:R-:W-:-:S04]  /*0b10*/  IMAD.MOV R9, RZ, RZ, -R3 ;  /* 0x000000ffff097224 */ /* 0x004fc800078e0a03 */
[----:B------:R-:W-:Y:S01]  /*0b20*/  IMAD.MOV.U32 R2, RZ, RZ, R9 ;  /* 0x000000ffff027224 */ /* 0x000fe200078e0009 */
[----:B------:R-:W-:-:S03]  /*0b30*/  IABS R9, R10 ;  /* 0x0000000a00097213 */ /* 0x000fc60000000000 */
[----:B------:R-:W-:Y:S02]  /*0b40*/  IMAD R5, R2, R7, RZ ;  /* 0x0000000702057224 */ /* 0x000fe400078e02ff */
[----:B------:R-:W-:-:S04]  /*0b50*/  IMAD.MOV.U32 R2, RZ, RZ, RZ ;  /* 0x000000ffff027224 */ /* 0x000fc800078e00ff */
[----:B------:R-:W-:Y:S02]  /*0b60*/  IMAD.HI.U32 R2, R3, R5, R2 ;  /* 0x0000000503027227 */ /* 0x000fe400078e0002 */
[----:B------:R-:W1:Y:S04]  /*0b70*/  I2F.RP R3, R14 ;  /* 0x0000000e00037306 */ /* 0x000e680000209400 */
[----:B------:R-:W-:-:S04]  /*0b80*/  IMAD.HI.U32 R2, R2, R9, RZ ;  /* 0x0000000902027227 */ /* 0x000fc800078e00ff */
[----:B------:R-:W-:Y:S01]  /*0b90*/  IMAD R0, R2, R0, R9 ;  /* 0x0000000002007224 */ /* 0x000fe200078e0209 */
[----:B------:R-:W-:Y:S01]  /*0ba0*/  LEA.HI R9, R4, UR5, RZ, 0x1a ;  /* 0x0000000504097c11 */ /* 0x000fe2000f8fd0ff */
[----:B------:R-:W-:-:S03]  /*0bb0*/  UMOV UR5, 0x1 ;  /* 0x0000000100057882 */ /* 0x000fc60000000000 */
[----:B------:R-:W-:Y:S01]  /*0bc0*/  ISETP.GT.U32.AND P1, PT, R7, R0, PT ;  /* 0x000000000700720c */ /* 0x000fe20003f24070 */
[----:B-1----:R-:W1:-:S12]  /*0bd0*/  MUFU.RCP R3, R3 ;  /* 0x0000000300037308 */ /* 0x002e580000001000 */
[----:B------:R-:W-:Y:S02]  /*0be0*/  @!P1 IMAD.IADD R0, R0, 0x1, -R7 ;  /* 0x0000000100009824 */ /* 0x000fe400078e0a07 */
[----:B------:R-:W-:Y:S01]  /*0bf0*/  @!P1 VIADD R2, R2, 0x1 ;  /* 0x0000000102029836 */ /* 0x000fe20000000000 */
[----:B------:R-:W-:Y:S02]  /*0c00*/  ISETP.NE.AND P1, PT, R11, RZ, PT ;  /* 0x000000ff0b00720c */ /* 0x000fe40003f25270 */
[----:B------:R-:W-:Y:S01]  /*0c10*/  ISETP.GE.U32.AND P0, PT, R0, R7, PT ;  /* 0x000000070000720c */ /* 0x000fe20003f06070 */
[----:B-1----:R-:W-:Y:S01]  /*0c20*/  VIADD R5, R3, 0xffffffe ;  /* 0x0ffffffe03057836 */ /* 0x002fe20000000000 */
[----:B------:R-:W-:Y:S01]  /*0c30*/  LOP3.LUT R0, R10, R11, RZ, 0x3c, !PT ;  /* 0x0000000b0a007212 */ /* 0x000fe200078e3cff */
[----:B------:R-:W-:Y:S02]  /*0c40*/  VIADD R7, R6, 0xffffffe ;  /* 0x0ffffffe06077836 */ /* 0x000fe40000000000 */
[----:B------:R-:W-:Y:S01]  /*0c50*/  F2I.FTZ.U32.TRUNC.NTZ R3, R5 ;  /* 0x0000000500037305 */ /* 0x000fe2000021f000 */
[----:B------:R-:W-:Y:S01]  /*0c60*/  ISETP.GE.AND P2, PT, R0, RZ, PT ;  /* 0x000000ff0000720c */ /* 0x000fe20003f46270 */
[----:B------:R-:W-:-:S06]  /*0c70*/  IMAD.MOV.U32 R6, RZ, RZ, RZ ;  /* 0x000000ffff067224 */ /* 0x000fcc00078e00ff */
[----:B------:R-:W-:Y:S01]  /*0c80*/  @P0 VIADD R2, R2, 0x1 ;  /* 0x0000000102020836 */ /* 0x000fe20000000000 */
[----:B------:R-:W1:Y:S03]  /*0c90*/  F2I.FTZ.U32.TRUNC.NTZ R7, R7 ;  /* 0x0000000700077305 */ /* 0x000e66000021f000 */
[----:B------:R-:W-:Y:S02]  /*0ca0*/  IMAD.MOV.U32 R12, RZ, RZ, R2 ;  /* 0x000000ffff0c7224 */ /* 0x000fe400078e0002 */
[----:B------:R-:W-:Y:S02]  /*0cb0*/  IMAD.MOV.U32 R2, RZ, RZ, RZ ;  /* 0x000000ffff027224 */ /* 0x000fe400078e00ff */
[----:B------:R-:W-:Y:S01]  /*0cc0*/  @!P2 IMAD.MOV R12, RZ, RZ, -R12 ;  /* 0x000000ffff0ca224 */ /* 0x000fe200078e0a0c */
[----:B------:R-:W-:-:S05]  /*0cd0*/  @!P1 LOP3.LUT R12, RZ, R11, RZ, 0x33, !PT ;  /* 0x0000000bff0c9212 */ /* 0x000fca00078e33ff */
[----:B------:R-:W-:Y:S02]  /*0ce0*/  IMAD.MOV R0, RZ, RZ, -R12 ;  /* 0x000000ffff007224 */ /* 0x000fe400078e0a0c */
[----:B-1----:R-:W-:Y:S02]  /*0cf0*/  IMAD.MOV R13, RZ, RZ, -R7 ;  /* 0x000000ffff0d7224 */ /* 0x002fe400078e0a07 */
[----:B------:R-:W-:Y:S02]  /*0d00*/  IMAD R0, R11, R0, R10 ;  /* 0x000000000b007224 */ /* 0x000fe400078e020a */
[----:B------:R-:W-:Y:S02]  /*0d10*/  IMAD.MOV R11, RZ, RZ, -R3 ;  /* 0x000000ffff0b7224 */ /* 0x000fe400078e0a03 */
[----:B------:R-:W-:Y:S02]  /*0d20*/  IMAD.IADD R5, R8, 0x1, R0 ;  /* 0x0000000108057824 */ /* 0x000fe400078e0200 */
[----:B------:R-:W-:-:S02]  /*0d30*/  IMAD R11, R11, R14, RZ ;  /* 0x0000000e0b0b7224 */ /* 0x000fc400078e02ff */
[----:B------:R-:W-:Y:S01]  /*0d40*/  IMAD.SHL.U32 R0, R12, 0x40, RZ ;  /* 0x000000400c007824 */ /* 0x000fe200078e00ff */
[----:B------:R-:W-:Y:S01]  /*0d50*/  LEA R5, R5, UR4, 0x8 ;  /* 0x0000000405057c11 */ /* 0x000fe2000f8e40ff */
[----:B------:R-:W-:Y:S01]  /*0d60*/  IMAD.HI.U32 R3, R3, R11, R2 ;  /* 0x0000000b03037227 */ /* 0x000fe200078e0002 */
[----:B------:R-:W-:Y:S02]  /*0d70*/  LOP3.LUT R2, R4, 0x7f, RZ, 0xc0, !PT ;  /* 0x0000007f04027812 */ /* 0x000fe400078ec0ff */
[----:B------:R-:W-:Y:S01]  /*0d80*/  LOP3.LUT R9, R0, 0x21, R9, 0xf8, !PT ;  /* 0x0000002100097812 */ /* 0x000fe200078ef809 */
[----:B------:R-:W-:Y:S02]  /*0d90*/  IMAD R11, R13, R22, RZ ;  /* 0x000000160d0b7224 */ /* 0x000fe400078e02ff */
[----:B------:R-:W-:Y:S01]  /*0da0*/  IMAD.IADD R93, R2, 0x1, R5 ;  /* 0x00000001025d7824 */ /* 0x000fe200078e0205 */
[----:B------:R-:W-:Y:S01]  /*0db0*/  LOP3.LUT R12, R9, 0x2, RZ, 0xfc, !PT ;  /* 0x00000002090c7812 */ /* 0x000fe200078efcff */
[----:B------:R-:W-:Y:S01]  /*0dc0*/  IMAD.HI.U32 R6, R7, R11, R6 ;  /* 0x0000000b07067227 */ /* 0x000fe200078e0006 */
[----:B------:R-:W-:-:S02]  /*0dd0*/  IABS R11, R9 ;  /* 0x00000009000b7213 */ /* 0x000fc40000000000 */
[----:B------:R-:W-:Y:S01]  /*0de0*/  IABS R10, R93 ;  /* 0x0000005d000a7213 */ /* 0x000fe20000000000 */
[----:B------:R-:W-:Y:S01]  /*0df0*/  IMAD.SHL.U32 R8, R153, 0x200000, RZ ;  /* 0x0020000099087824 */ /* 0x000fe200078e00ff */
[----:B------:R-:W-:Y:S01]  /*0e00*/  IABS R13, R12 ;  /* 0x0000000c000d7213 */ /* 0x000fe20000000000 */
[----:B------:R-:W-:Y:S01]  /*0e10*/  IMAD.HI.U32 R5, R6, R11, RZ ;  /* 0x0000000b06057227 */ /* 0x000fe200078e00ff */
[----:B------:R-:W-:Y:S02]  /*0e20*/  LOP3.LUT R28, R9, 0x8, RZ, 0xfc, !PT ;  /* 0x00000008091c7812 */ /* 0x000fe400078efcff */
[----:B------:R-:W-:Y:S01]  /*0e30*/  ISETP.GE.AND P3, PT, R93, RZ, PT ;  /* 0x000000ff5d00720c */ /* 0x000fe20003f66270 */
[----:B------:R-:W-:Y:S01]  /*0e40*/  IMAD.HI.U32 R3, R3, R10, RZ ;  /* 0x0000000a03037227 */ /* 0x000fe200078e00ff */
[----:B------:R-:W-:Y:S02]  /*0e50*/  IABS R21, R28 ;  /* 0x0000001c00157213 */ /* 0x000fe40000000000 */
[----:B------:R-:W-:Y:S01]  /*0e60*/  LOP3.LUT R8, R8, 0x600000, RZ, 0xc0, !PT ;  /* 0x0060000008087812 */ /* 0x000fe200078ec0ff */
[----:B------:R-:W-:Y:S01]  /*0e70*/  IMAD.MOV R3, RZ, RZ, -R3 ;  /* 0x000000ffff037224 */ /* 0x000fe200078e0a03 */
[----:B------:R-:W-:Y:S01]  /*0e80*/  LOP3.LUT R30, R9, 0xa, RZ, 0xfc, !PT ;  /* 0x0000000a091e7812 */ /* 0x000fe200078efcff */
[----:B------:R-:W-:Y:S01]  /*0e90*/  IMAD.HI.U32 R7, R6, R13, RZ ;  /* 0x0000000d06077227 */ /* 0x000fe200078e00ff */
[----:B------:R-:W-:-:S02]  /*0ea0*/  R2UR UR11, R8 ;  /* 0x00000000080b72ca */ /* 0x000fc400000e0000 */
[C---:B------:R-:W-:Y:S01]  /*0eb0*/  LOP3.LUT R8, R9.reuse, 0x4, RZ, 0xfc, !PT ;  /* 0x0000000409087812 */ /* 0x040fe200078efcff */
[C---:B------:R-:W-:Y:S01]  /*0ec0*/  IMAD R3, R14.reuse, R3, R10 ;  /* 0x000000030e037224 */ /* 0x040fe200078e020a */
[----:B------:R-:W-:Y:S01]  /*0ed0*/  LOP3.LUT R10, R9, 0x1e, RZ, 0xfc, !PT ;  /* 0x0000001e090a7812 */ /* 0x000fe200078efcff */
[----:B------:R-:W-:Y:S01]  /*0ee0*/  IMAD.MOV R5, RZ, RZ, -R5 ;  /* 0x000000ffff057224 */ /* 0x000fe200078e0a05 */
[----:B------:R-:W-:Y:S01]  /*0ef0*/  IABS R15, R8 ;  /* 0x00000008000f7213 */ /* 0x000fe20000000000 */
[----:B------:R-:W-:Y:S01]  /*0f00*/  IMAD.MOV R7, RZ, RZ, -R7 ;  /* 0x000000ffff077224 */ /* 0x000fe200078e0a07 */
[----:B------:R-:W-:Y:S01]  /*0f10*/  ISETP.GT.U32.AND P1, PT, R14, R3, PT ;  /* 0x000000030e00720c */ /* 0x000fe20003f24070 */
[C---:B------:R-:W-:Y:S01]  /*0f20*/  IMAD R5, R22.reuse, R5, R11 ;  /* 0x0000000516057224 */ /* 0x040fe200078e020b */
[----:B------:R-:W-:Y:S01]  /*0f30*/  IABS R25, R10 ;  /* 0x0000000a00197213 */ /* 0x000fe20000000000 */
[----:B------:R-:W-:Y:S01]  /*0f40*/  IMAD R7, R22, R7, R13 ;  /* 0x0000000716077224 */ /* 0x000fe200078e020d */
[----:B------:R-:W-:Y:S01]  /*0f50*/  ISETP.GE.AND P2, PT, R8, RZ, PT ;  /* 0x000000ff0800720c */ /* 0x000fe20003f46270 */
[----:B------:R-:W-:Y:S01]  /*0f60*/  IMAD.HI.U32 R11, R6, R21, RZ ;  /* 0x00000015060b7227 */ /* 0x000fe200078e00ff */
[----:B------:R-:W-:-:S02]  /*0f70*/  ISETP.GT.U32.AND P4, PT, R22, R5, PT ;  /* 0x000000051600720c */ /* 0x000fc40003f84070 */
[----:B------:R-:W-:Y:S01]  /*0f80*/  LOP3.LUT R26, R9, 0x6, RZ, 0xfc, !PT ;  /* 0x00000006091a7812 */ /* 0x000fe200078efcff */
[----:B------:R-:W-:Y:S01]  /*0f90*/  IMAD.HI.U32 R13, R6, R25, RZ ;  /* 0x00000019060d7227 */ /* 0x000fe200078e00ff */
[----:B------:R-:W-:Y:S02]  /*0fa0*/  IABS R23, R30 ;  /* 0x0000001e00177213 */ /* 0x000fe40000000000 */
[----:B------:R-:W-:Y:S01]  /*0fb0*/  ISETP.GE.AND P0, PT, R12, RZ, PT ;  /* 0x000000ff0c00720c */ /* 0x000fe20003f06270 */
[----:B------:R-:W-:Y:S01]  /*0fc0*/  IMAD.MOV R11, RZ, RZ, -R11 ;  /* 0x000000ffff0b7224 */ /* 0x000fe200078e0a0b */
[----:B------:R-:W-:Y:S01]  /*0fd0*/  IABS R17, R26 ;  /* 0x0000001a00117213 */ /* 0x000fe20000000000 */
[----:B------:R-:W-:Y:S01]  /*0fe0*/  @!P1 IMAD.IADD R3, R3, 0x1, -R14 ;  /* 0x0000000103039824 */ /* 0x000fe200078e0a0e */
[----:B------:R-:W-:Y:S01]  /*0ff0*/  ISETP.GE.AND P5, PT, R10, RZ, PT ;  /* 0x000000ff0a00720c */ /* 0x000fe20003fa6270 */
[----:B------:R-:W-:Y:S01]  /*1000*/  IMAD.MOV R13, RZ, RZ, -R13 ;  /* 0x000000ffff0d7224 */ /* 0x000fe200078e0a0d */
[C---:B------:R-:W-:Y:S01]  /*1010*/  LOP3.LUT R33, R9.reuse, 0xe, RZ, 0xfc, !PT ;  /* 0x0000000e09217812 */ /* 0x040fe200078efcff */
[----:B------:R-:W-:Y:S01]  /*1020*/  IMAD R11, R22, R11, R21 ;  /* 0x0000000b160b7224 */ /* 0x000fe200078e0215 */
[----:B------:R-:W-:Y:S01]  /*1030*/  ISETP.GT.U32.AND P1, PT, R14, R3, PT ;  /* 0x000000030e00720c */ /* 0x000fe20003f24070 */
[----:B------:R-:W-:Y:S01]  /*1040*/  IMAD R21, R22, R13, R25 ;  /* 0x0000000d16157224 */ /* 0x000fe200078e0219 */
[C---:B------:R-:W-:Y:S01]  /*1050*/  LOP3.LUT R32, R9.reuse, 0xc, RZ, 0xfc, !PT ;  /* 0x0000000c09207812 */ /* 0x040fe200078efcff */
[----:B------:R-:W-:Y:S01]  /*1060*/  IMAD.HI.U32 R8, R6, R15, RZ ;  /* 0x0000000f06087227 */ /* 0x000fe200078e00ff */
[----:B------:R-:W-:-:S02]  /*1070*/  LOP3.LUT R34, R9, 0x10, RZ, 0xfc, !PT ;  /* 0x0000001009227812 */ /* 0x000fc400078efcff */
[C---:B------:R-:W-:Y:S01]  /*1080*/  ISETP.GT.U32.AND P6, PT, R22.reuse, R21, PT ;  /* 0x000000151600720c */ /* 0x040fe20003fc4070 */
[----:B------:R-:W-:Y:S01]  /*1090*/  IMAD.MOV R8, RZ, RZ, -R8 ;  /* 0x000000ffff087224 */ /* 0x000fe200078e0a08 */
[----:B------:R-:W-:Y:S01]  /*10a0*/  IABS R25, R34 ;  /* 0x0000002200197213 */ /* 0x000fe20000000000 */
[----:B------:R-:W-:Y:S01]  /*10b0*/  @!P4 IMAD.IADD R5, R5, 0x1, -R22 ;  /* 0x000000010505c824 */ /* 0x000fe200078e0a16 */
[----:B------:R-:W-:Y:S01]  /*10c0*/  ISETP.GT.U32.AND P4, PT, R22, R7, PT ;  /* 0x000000071600720c */ /* 0x000fe20003f84070 */
[----:B------:R-:W-:Y:S01]  /*10d0*/  IMAD.HI.U32 R12, R6, R23, RZ ;  /* 0x00000017060c7227 */ /* 0x000fe200078e00ff */
[C---:B------:R-:W-:Y:S02]  /*10e0*/  LOP3.LUT R35, R9.reuse, 0x12, RZ, 0xfc, !PT ;  /* 0x0000001209237812 */ /* 0x040fe400078efcff */
[----:B------:R-:W-:Y:S01]  /*10f0*/  LOP3.LUT R39, R9, 0x1a, RZ, 0xfc, !PT ;  /* 0x0000001a09277812 */ /* 0x000fe200078efcff */
[----:B------:R-:W-:Y:S01]  /*1100*/  @!P1 IMAD.IADD R3, R3, 0x1, -R14 ;  /* 0x0000000103039824 */ /* 0x000fe200078e0a0e */
[----:B------:R-:W-:Y:S01]  /*1110*/  ISETP.NE.AND P1, PT, R18, RZ, PT ;  /* 0x000000ff1200720c */ /* 0x000fe20003f25270 */
[C---:B------:R-:W-:Y:S01]  /*1120*/  IMAD R8, R22.reuse, R8, R15 ;  /* 0x0000000816087224 */ /* 0x040fe200078e020f */
[----:B------:R-:W-:Y:S01]  /*1130*/  IABS R27, R35 ;  /* 0x00000023001b7213 */ /* 0x000fe20000000000 */
[----:B------:R-:W-:Y:S01]  /*1140*/  IMAD.MOV.U32 R41, RZ, RZ, R3 ;  /* 0x000000ffff297224 */ /* 0x000fe200078e0003 */
[----:B------:R-:W-:Y:S01]  /*1150*/  IABS R29, R39 ;  /* 0x00000027001d7213 */ /* 0x000fe20000000000 */
[----:B------:R-:W-:Y:S01]  /*1160*/  @!P6 IMAD.IADD R21, R21, 0x1, -R22 ;  /* 0x000000011515e824 */ /* 0x000fe200078e0a16 */
[----:B------:R-:W-:Y:S01]  /*1170*/  ISETP.GT.U32.AND P6, PT, R22, R5, PT ;  /* 0x000000051600720c */ /* 0x000fe20003fc4070 */
[----:B------:R-:W-:Y:S01]  /*1180*/  @!P3 IMAD.MOV R41, RZ, RZ, -R41 ;  /* 0x000000ffff29b224 */ /* 0x000fe200078e0a29 */
[----:B------:R-:W-:Y:S01]  /*1190*/  LOP3.LUT R36, R9, 0x14, RZ, 0xfc, !PT ;  /* 0x0000001409247812 */ /* 0x000fe200078efcff */
[----:B------:R-:W-:Y:S01]  /*11a0*/  IMAD.HI.U32 R10, R6, R17, RZ ;  /* 0x00000011060a7227 */ /* 0x000fe200078e00ff */
[----:B------:R-:W-:-:S02]  /*11b0*/  ISETP.GT.U32.AND P3, PT, R22, R21, PT ;  /* 0x000000151600720c */ /* 0x000fc40003f64070 */
[C---:B------:R-:W-:Y:S01]  /*11c0*/  LOP3.LUT R38, R9.reuse, 0x18, RZ, 0xfc, !PT ;  /* 0x0000001809267812 */ /* 0x040fe200078efcff */
[----:B------:R-:W-:Y:S01]  /*11d0*/  IMAD.MOV R12, RZ, RZ, -R12 ;  /* 0x000000ffff0c7224 */ /* 0x000fe200078e0a0c */
[----:B------:R-:W-:Y:S01]  /*11e0*/  @!P1 LOP3.LUT R41, RZ, R18, RZ, 0x33, !PT ;  /* 0x00000012ff299212 */ /* 0x000fe200078e33ff */
[----:B------:R-:W-:Y:S01]  /*11f0*/  IMAD.MOV R10, RZ, RZ, -R10 ;  /* 0x000000ffff0a7224 */ /* 0x000fe200078e0a0a */
[----:B------:R-:W-:Y:S01]  /*1200*/  ISETP.GE.AND P1, PT, R9, RZ, PT ;  /* 0x000000ff0900720c */ /* 0x000fe20003f26270 */
[C---:B------:R-:W-:Y:S01]  /*1210*/  IMAD R12, R22.reuse, R12, R23 ;  /* 0x0000000c160c7224 */ /* 0x040fe200078e0217 */
[----:B------:R-:W-:Y:S01]  /*1220*/  IABS R23, R33 ;  /* 0x0000002100177213 */ /* 0x000fe20000000000 */
[C---:B------:R-:W-:Y:S01]  /*1230*/  IMAD R10, R22.reuse, R10, R17 ;  /* 0x0000000a160a7224 */ /* 0x040fe200078e0211 */
[----:B------:R-:W-:Y:S01]  /*1240*/  IABS R17, R32 ;  /* 0x0000002000117213 */ /* 0x000fe20000000000 */
[--C-:B------:R-:W-:Y:S01]  /*1250*/  @!P4 IMAD.IADD R7, R7, 0x1, -R22.reuse ;  /* 0x000000010707c824 */ /* 0x100fe200078e0a16 */
[C---:B------:R-:W-:Y:S01]  /*1260*/  ISETP.GT.U32.AND P4, PT, R22.reuse, R11, PT ;  /* 0x0000000b1600720c */ /* 0x040fe20003f84070 */
[----:B------:R-:W-:Y:S01]  /*1270*/  @!P3 IMAD.IADD R21, R21, 0x1, -R22 ;  /* 0x000000011515b824 */ /* 0x000fe200078e0a16 */
[----:B------:R-:W-:Y:S01]  /*1280*/  ISETP.GT.U32.AND P3, PT, R22, R8, PT ;  /* 0x000000081600720c */ /* 0x000fe20003f64070 */
[----:B------:R-:W-:Y:S01]  /*1290*/  IMAD.HI.U32 R14, R6, R23, RZ ;  /* 0x00000017060e7227 */ /* 0x000fe200078e00ff */
[----:B------:R-:W-:-:S02]  /*12a0*/  LOP3.LUT R37, R9, 0x16, RZ, 0xfc, !PT ;  /* 0x0000001609257812 */ /* 0x000fc400078efcff */
[----:B------:R-:W-:Y:S01]  /*12b0*/  LOP3.LUT R24, R9, 0x1c, RZ, 0xfc, !PT ;  /* 0x0000001c09187812 */ /* 0x000fe200078efcff */
[----:B------:R-:W-:Y:S01]  /*12c0*/  @!P6 IMAD.IADD R5, R5, 0x1, -R22 ;  /* 0x000000010505e824 */ /* 0x000fe200078e0a16 */
[----:B------:R-:W-:Y:S01]  /*12d0*/  ISETP.GT.U32.AND P6, PT, R22, R10, PT ;  /* 0x0000000a1600720c */ /* 0x000fe20003fc4070 */
[----:B------:R-:W-:Y:S01]  /*12e0*/  IMAD.HI.U32 R13, R6, R17, RZ ;  /* 0x00000011060d7227 */ /* 0x000fe200078e00ff */
[----:B------:R-:W-:-:S03]  /*12f0*/  IABS R31, R24 ;  /* 0x00000018001f7213 */ /* 0x000fc60000000000 */
[----:B------:R-:W-:Y:S02]  /*1300*/  IMAD.MOV R14, RZ, RZ, -R14 ;  /* 0x000000ffff0e7224 */ /* 0x000fe400078e0a0e */
[----:B------:R-:W-:Y:S01]  /*1310*/  @!P3 IMAD.IADD R8, R8, 0x1, -R22 ;  /* 0x000000010808b824 */ /* 0x000fe200078e0a16 */
[----:B------:R-:W-:Y:S01]  /*1320*/  ISETP.GT.U32.AND P3, PT, R22, R12, PT ;  /* 0x0000000c1600720c */ /* 0x000fe20003f64070 */
[----:B------:R-:W-:-:S04]  /*1330*/  IMAD.HI.U32 R15, R6, R25, RZ ;  /* 0x00000019060f7227 */ /* 0x000fc800078e00ff */
[----:B------:R-:W-:Y:S02]  /*1340*/  IMAD.MOV R13, RZ, RZ, -R13 ;  /* 0x000000ffff0d7224 */ /* 0x000fe400078e0a0d */
[C---:B------:R-:W-:Y:S01]  /*1350*/  IMAD R14, R22.reuse, R14, R23 ;  /* 0x0000000e160e7224 */ /* 0x040fe200078e0217 */
[----:B------:R-:W-:Y:S01]  /*1360*/  IABS R23, R36 ;  /* 0x0000002400177213 */ /* 0x000fe20000000000 */
[----:B------:R-:W-:Y:S02]  /*1370*/  IMAD.MOV R15, RZ, RZ, -R15 ;  /* 0x000000ffff0f7224 */ /* 0x000fe400078e0a0f */
[C---:B------:R-:W-:Y:S02]  /*1380*/  IMAD R13, R22.reuse, R13, R17 ;  /* 0x0000000d160d7224 */ /* 0x040fe400078e0211 */
[--C-:B------:R-:W-:Y:S01]  /*1390*/  @!P4 IMAD.IADD R11, R11, 0x1, -R22.reuse ;  /* 0x000000010b0bc824 */ /* 0x100fe200078e0a16 */
[C---:B------:R-:W-:Y:S01]  /*13a0*/  ISETP.GT.U32.AND P4, PT, R22.reuse, R14, PT ;  /* 0x0000000e1600720c */ /* 0x040fe20003f84070 */
[----:B------:R-:W-:Y:S01]  /*13b0*/  IMAD R3, R22, R15, R25 ;  /* 0x0000000f16037224 */ /* 0x000fe200078e0219 */
[----:B------:R-:W-:Y:S01]  /*13c0*/  IABS R25, R37 ;  /* 0x0000002500197213 */ /* 0x000fe20000000000 */
[--C-:B------:R-:W-:Y:S01]  /*13d0*/  @!P6 IMAD.IADD R10, R10, 0x1, -R22.reuse ;  /* 0x000000010a0ae824 */ /* 0x100fe200078e0a16 */
[----:B------:R-:W-:Y:S01]  /*13e0*/  ISETP.GT.U32.AND P6, PT, R22, R13, PT ;  /* 0x0000000d1600720c */ /* 0x000fe20003fc4070 */
[----:B------:R-:W-:Y:S01]  /*13f0*/  @!P3 IMAD.IADD R12, R12, 0x1, -R22 ;  /* 0x000000010c0cb824 */ /* 0x000fe200078e0a16 */
[----:B------:R-:W-:Y:S01]  /*1400*/  ISETP.GT.U32.AND P3, PT, R22, R3, PT ;  /* 0x000000031600720c */ /* 0x000fe20003f64070 */
[----:B------:R-:W-:-:S04]  /*1410*/  IMAD.HI.U32 R16, R6, R27, RZ ;  /* 0x0000001b06107227 */ /* 0x000fc800078e00ff */
[----:B------:R-:W-:Y:S02]  /*1420*/  IMAD.MOV R16, RZ, RZ, -R16 ;  /* 0x000000ffff107224 */ /* 0x000fe400078e0a10 */
[----:B------:R-:W-:Y:S01]  /*1430*/  @!P4 IMAD.IADD R14, R14, 0x1, -R22 ;  /* 0x000000010e0ec824 */ /* 0x000fe200078e0a16 */
[C---:B------:R-:W-:Y:S01]  /*1440*/  ISETP.GT.U32.AND P4, PT, R22.reuse, R8, PT ;  /* 0x000000081600720c */ /* 0x040fe20003f84070 */
[----:B------:R-:W-:Y:S01]  /*1450*/  IMAD R15, R22, R16, R27 ;  /* 0x00000010160f7224 */ /* 0x000fe200078e021b */
[----:B------:R-:W-:Y:S01]  /*1460*/  IABS R27, R38 ;  /* 0x00000026001b7213 */ /* 0x000fe20000000000 */
[----:B------:R-:W-:-:S04]  /*1470*/  IMAD.HI.U32 R18, R6, R29, RZ ;  /* 0x0000001d06127227 */ /* 0x000fc800078e00ff */
[----:B------:R-:W-:Y:S01]  /*1480*/  @!P6 IMAD.IADD R13, R13, 0x1, -R22 ;  /* 0x000000010d0de824 */ /* 0x000fe200078e0a16 */
[C---:B------:R-:W-:Y:S01]  /*1490*/  ISETP.GT.U32.AND P6, PT, R22.reuse, R7, PT ;  /* 0x000000071600720c */ /* 0x040fe20003fc4070 */
[----:B------:R-:W-:Y:S02]  /*14a0*/  IMAD.MOV R18, RZ, RZ, -R18 ;  /* 0x000000ffff127224 */ /* 0x000fe400078e0a12 */
[----:B------:R-:W-:Y:S01]  /*14b0*/  @!P3 IMAD.IADD R3, R3, 0x1, -R22 ;  /* 0x000000010303b824 */ /* 0x000fe200078e0a16 */
[C---:B------:R-:W-:Y:S01]  /*14c0*/  ISETP.GT.U32.AND P3, PT, R22.reuse, R10, PT ;  /* 0x0000000a1600720c */ /* 0x040fe20003f64070 */
[----:B------:R-:W-:Y:S01]  /*14d0*/  @!P1 IMAD.MOV R5, RZ, RZ, -R5 ;  /* 0x000000ffff059224 */ /* 0x000fe200078e0a05 */
[----:B------:R-:W-:Y:S01]  /*14e0*/  ISETP.GT.U32.AND P1, PT, R22, R12, PT ;  /* 0x0000000c1600720c */ /* 0x000fe20003f24070 */
[----:B------:R-:W-:-:S04]  /*14f0*/  IMAD.HI.U32 R9, R6, R23, RZ ;  /* 0x0000001706097227 */ /* 0x000fc800078e00ff */
[----:B------:R-:W-:-:S04]  /*1500*/  IMAD.HI.U32 R17, R6, R27, RZ ;  /* 0x0000001b06117227 */ /* 0x000fc800078e00ff */
[----:B------:R-:W-:-:S04]  /*1510*/  IMAD.HI.U32 R16, R6, R25, RZ ;  /* 0x0000001906107227 */ /* 0x000fc800078e00ff */
[----:B------:R-:W-:Y:S02]  /*1520*/  IMAD R18, R22, R18, R29 ;  /* 0x0000001216127224 */ /* 0x000fe400078e021d */
[----:B------:R-:W-:-:S04]  /*1530*/  IMAD.HI.U32 R6, R6, R31, RZ ;  /* 0x0000001f06067227 */ /* 0x000fc800078e00ff */
[----:B------:R-:W-:Y:S02]  /*1540*/  IMAD.MOV.U32 R29, RZ, RZ, R21 ;  /* 0x000000ffff1d7224 */ /* 0x000fe400078e0015 */
[----:B------:R-:W-:Y:S02]  /*1550*/  IMAD.MOV R9, RZ, RZ, -R9 ;  /* 0x000000ffff097224 */ /* 0x000fe400078e0a09 */
[----:B------:R-:W-:Y:S02]  /*1560*/  IMAD.MOV R17, RZ, RZ, -R17 ;  /* 0x000000ffff117224 */ /* 0x000fe400078e0a11 */
[----:B------:R-:W-:Y:S01]  /*1570*/  @!P4 IMAD.IADD R8, R8, 0x1, -R22 ;  /* 0x000000010808c824 */ /* 0x000fe200078e0a16 */
[C---:B------:R-:W-:Y:S01]  /*1580*/  ISETP.GT.U32.AND P4, PT, R22.reuse, R11, PT ;  /* 0x0000000b1600720c */ /* 0x040fe20003f84070 */
[----:B------:R-:W-:Y:S02]  /*1590*/  IMAD.MOV R20, RZ, RZ, -R6 ;  /* 0x000000ffff147224 */ /* 0x000fe400078e0a06 */
[----:B------:R-:W-:Y:S01]  /*15a0*/  @!P5 IMAD.MOV R29, RZ, RZ, -R29 ;  /* 0x000000ffff1dd224 */ /* 0x000fe200078e0a1d */
[C---:B------:R-:W-:Y:S01]  /*15b0*/  ISETP.GT.U32.AND P5, PT, R22.reuse, R13, PT ;  /* 0x0000000d1600720c */ /* 0x040fe20003fa4070 */
[----:B------:R-:W-:-:S02]  /*15c0*/  IMAD R6, R22, R9, R23 ;  /* 0x0000000916067224 */ /* 0x000fc400078e0217 */
[C---:B------:R-:W-:Y:S01]  /*15d0*/  IMAD R17, R22.reuse, R17, R27 ;  /* 0x0000001116117224 */ /* 0x040fe200078e021b */
[----:B------:R-:W1:Y:S01]  /*15e0*/  LDS R9, [UR10] ;  /* 0x0000000aff097984 */ /* 0x000e620008000800 */
[----:B------:R-:W-:Y:S01]  /*15f0*/  @!P6 IMAD.IADD R7, R7, 0x1, -R22 ;  /* 0x000000010707e824 */ /* 0x000fe200078e0a16 */
[C---:B------:R-:W-:Y:S01]  /*1600*/  ISETP.GT.U32.AND P6, PT, R22.reuse, R3, PT ;  /* 0x000000031600720c */ /* 0x040fe20003fc4070 */
[----:B------:R-:W-:Y:S02]  /*1610*/  IMAD.MOV R16, RZ, RZ, -R16 ;  /* 0x000000ffff107224 */ /* 0x000fe400078e0a10 */
[----:B------:R-:W-:Y:S01]  /*1620*/  @!P0 IMAD.MOV R7, RZ, RZ, -R7 ;  /* 0x000000ffff078224 */ /* 0x000fe200078e0a07 */
[C---:B------:R-:W-:Y:S01]  /*1630*/  ISETP.GT.U32.AND P0, PT, R22.reuse, R14, PT ;  /* 0x0000000e1600720c */ /* 0x040fe20003f04070 */
[----:B------:R-:W-:Y:S01]  /*1640*/  @!P2 IMAD.MOV R8, RZ, RZ, -R8 ;  /* 0x000000ffff08a224 */ /* 0x000fe200078e0a08 */
[----:B------:R-:W-:Y:S01]  /*1650*/  ISETP.GT.U32.AND P2, PT, R22, R15, PT ;  /* 0x0000000f1600720c */ /* 0x000fe20003f44070 */
[--C-:B------:R-:W-:Y:S01]  /*1660*/  @!P3 IMAD.IADD R10, R10, 0x1, -R22.reuse ;  /* 0x000000010a0ab824 */ /* 0x100fe200078e0a16 */
[----:B------:R-:W-:Y:S01]  /*1670*/  ISETP.GT.U32.AND P3, PT, R22, R6, PT ;  /* 0x000000061600720c */ /* 0x000fe20003f64070 */
[----:B------:R-:W-:Y:S01]  /*1680*/  @!P1 IMAD.IADD R12, R12, 0x1, -R22 ;  /* 0x000000010c0c9824 */ /* 0x000fe200078e0a16 */
[C---:B------:R-:W-:Y:S01]  /*1690*/  ISETP.GT.U32.AND P1, PT, R22.reuse, R17, PT ;  /* 0x000000111600720c */ /* 0x040fe20003f24070 */
[----:B------:R-:W-:-:S02]  /*16a0*/  IMAD R16, R22, R16, R25 ;  /* 0x0000001016107224 */ /* 0x000fc400078e0219 */
[--C-:B------:R-:W-:Y:S02]  /*16b0*/  @!P4 IMAD.IADD R11, R11, 0x1, -R22.reuse ;  /* 0x000000010b0bc824 */ /* 0x100fe400078e0a16 */
[C---:B------:R-:W-:Y:S01]  /*16c0*/  IMAD R20, R22.reuse, R20, R31 ;  /* 0x0000001416147224 */ /* 0x040fe200078e021f */
[C---:B------:R-:W-:Y:S01]  /*16d0*/  ISETP.GT.U32.AND P4, PT, R22.reuse, R16, PT ;  /* 0x000000101600720c */ /* 0x040fe20003f84070 */
[--C-:B------:R-:W-:Y:S01]  /*16e0*/  @!P5 IMAD.IADD R13, R13, 0x1, -R22.reuse ;  /* 0x000000010d0dd824 */ /* 0x100fe200078e0a16 */
[C---:B------:R-:W-:Y:S01]  /*16f0*/  ISETP.GT.U32.AND P5, PT, R22.reuse, R18, PT ;  /* 0x000000121600720c */ /* 0x040fe20003fa4070 */
[--C-:B------:R-:W-:Y:S01]  /*1700*/  @!P6 IMAD.IADD R3, R3, 0x1, -R22.reuse ;  /* 0x000000010303e824 */ /* 0x100fe200078e0a16 */
[----:B------:R-:W-:Y:S01]  /*1710*/  ISETP.GT.U32.AND P6, PT, R22, R20, PT ;  /* 0x000000141600720c */ /* 0x000fe20003fc4070 */
[--C-:B------:R-:W-:Y:S01]  /*1720*/  @!P0 IMAD.IADD R14, R14, 0x1, -R22.reuse ;  /* 0x000000010e0e8824 */ /* 0x100fe200078e0a16 */
[----:B------:R-:W-:Y:S01]  /*1730*/  ISETP.GE.AND P0, PT, R26, RZ, PT ;  /* 0x000000ff1a00720c */ /* 0x000fe20003f06270 */
        /* <DEDUP_REMOVED lines=10> */
[----:B------:R-:W-:Y:S01]  /*17e0*/  @!P6 IMAD.IADD R20, R20, 0x1, -R22 ;  /* 0x000000011414e824 */ /* 0x000fe200078e0a16 */
[C---:B------:R-:W-:Y:S01]  /*17f0*/  ISETP.GT.U32.AND P6, PT, R22.reuse, R17, PT ;  /* 0x000000111600720c */ /* 0x040fe20003fc4070 */
[----:B------:R-:W-:Y:S01]  /*1800*/  @!P0 IMAD.MOV R10, RZ, RZ, -R10 ;  /* 0x000000ffff0a8224 */ /* 0x000fe200078e0a0a */
        /* <DEDUP_REMOVED lines=8> */
[----:B------:R-:W-:Y:S01]  /*1890*/  ISETP.GT.U32.AND P4, PT, R22, R20, PT ;  /* 0x000000141600720c */ /* 0x000fe20003f84070 */
[----:B------:R-:W-:Y:S01]  /*18a0*/  @!P5 IMAD.MOV R3, RZ, RZ, -R3 ;  /* 0x000000ffff03d224 */ /* 0x000fe200078e0a03 */
        /* <DEDUP_REMOVED lines=12> */
[----:B-1----:R-:W-:Y:S01]  /*1970*/  R2UR UR26, R9 ;  /* 0x00000000091a72ca */ /* 0x002fe200000e0000 */
[----:B------:R-:W-:-:S02]  /*1980*/  IMAD.MOV.U32 R9, RZ, RZ, R15 ;  /* 0x000000ffff097224 */ /* 0x000fc400078e000f */
[C---:B0-----:R-:W-:Y:S02]  /*1990*/  VIADD R15, R120.reuse, 0xfffffffe ;  /* 0xfffffffe780f7836 */ /* 0x041fe40000000000 */
[----:B------:R-:W-:Y:S02]  /*19a0*/  @!P5 IMAD.MOV R9, RZ, RZ, -R9 ;  /* 0x000000ffff09d224 */ /* 0x000fe400078e0a09 */
[----:B------:R-:W-:Y:S01]  /*19b0*/  IMAD.MOV.U32 R23, RZ, RZ, R16 ;  /* 0x000000ffff177224 */ /* 0x000fe200078e0010 */
[----:B------:R-:W-:Y:S01]  /*19c0*/  ISETP.GE.U32.AND P5, PT, R15, 0x7fffffbf, PT ;  /* 0x7fffffbf0f00780c */ /* 0x000fe20003fa6070 */
[----:B------:R-:W-:Y:S02]  /*19d0*/  IMAD.MOV.U32 R25, RZ, RZ, R17 ;  /* 0x000000ffff197224 */ /* 0x000fe400078e0011 */
[----:B------:R-:W-:Y:S02]  /*19e0*/  IMAD.MOV.U32 R27, RZ, RZ, R20 ;  /* 0x000000ffff1b7224 */ /* 0x000fe400078e0014 */
[----:B------:R-:W-:-:S02]  /*19f0*/  VIADD R15, R120, 0xfffffffc ;  /* 0xfffffffc780f7836 */ /* 0x000fc40000000000 */
[C---:B------:R-:W-:Y:S02]  /*1a00*/  VIADD R21, R120.reuse, 0xfffffffd ;  /* 0xfffffffd78157836 */ /* 0x040fe40000000000 */
[C---:B------:R-:W-:Y:S02]  /*1a10*/  VIADD R17, R120.reuse, 0xfffffffa ;  /* 0xfffffffa78117836 */ /* 0x040fe40000000000 */
[----:B------:R-:W-:Y:S01]  /*1a20*/  @!P6 IMAD.MOV R18, RZ, RZ, -R18 ;  /* 0x000000ffff12e224 */ /* 0x000fe200078e0a12 */
[----:B------:R-:W-:Y:S01]  /*1a30*/  BAR.SYNC.DEFER_BLOCKING 0x0 ;  /* 0x0000000000007b1d */ /* 0x000fe20000010000 */
[----:B------:R-:W-:Y:S01]  /*1a40*/  VIADD R16, R120, 0xfffffffb ;  /* 0xfffffffb78107836 */ /* 0x000fe20000000000 */
[----:B------:R-:W-:Y:S01]  /*1a50*/  ISETP.NE.AND P6, PT, R19, RZ, PT ;  /* 0x000000ff1300720c */ /* 0x000fe20003fc5270 */
[----:B------:R-:W-:Y:S01]  /*1a60*/  @!P0 IMAD.MOV R6, RZ, RZ, -R6 ;  /* 0x000000ffff068224 */ /* 0x000fe200078e0a06 */
[----:B------:R-:W-:Y:S01]  /*1a70*/  ISETP.GE.U32.AND P0, PT, R21, 0x7fffffbe, PT ;  /* 0x7fffffbe1500780c */ /* 0x000fe20003f06070 */
[----:B------:R-:W-:Y:S01]  /*1a80*/  @!P2 IMAD.MOV R23, RZ, RZ, -R23 ;  /* 0x000000ffff17a224 */ /* 0x000fe200078e0a17 */
[----:B------:R-:W-:Y:S01]  /*1a90*/  ISETP.GE.U32.AND P2, PT, R15, 0x7fffffbd, PT ;  /* 0x7fffffbd0f00780c */ /* 0x000fe20003f46070 */
[----:B------:R-:W-:Y:S01]  /*1aa0*/  @!P3 IMAD.MOV R25, RZ, RZ, -R25 ;  /* 0x000000ffff19b224 */ /* 0x000fe200078e0a19 */
[----:B------:R-:W-:Y:S01]  /*1ab0*/  ISETP.GE.U32.AND P3, PT, R17, 0x7fffffbb, PT ;  /* 0x7fffffbb1100780c */ /* 0x000fe20003f66070 */
[----:B------:R-:W-:Y:S01]  /*1ac0*/  @!P1 IMAD.MOV R27, RZ, RZ, -R27 ;  /* 0x000000ffff1b9224 */ /* 0x000fe200078e0a1b */
[----:B------:R-:W-:-:S02]  /*1ad0*/  SEL R15, R46, R11, !P6 ;  /* 0x0000000b2e0f7207 */ /* 0x000fc40007000000 */
[----:B------:R-:W-:Y:S02]  /*1ae0*/  ISETP.GE.U32.AND P4, PT, R16, 0x7fffffbc, PT ;  /* 0x7fffffbc1000780c */ /* 0x000fe40003f86070 */
[C---:B------:R-:W-:Y:S02]  /*1af0*/  SEL R17, R46.reuse, R10, !P6 ;  /* 0x0000000a2e117207 */ /* 0x040fe40007000000 */
[C---:B------:R-:W-:Y:S02]  /*1b00*/  SEL R21, R46.reuse, R12, !P6 ;  /* 0x0000000c2e157207 */ /* 0x040fe40007000000 */
[C---:B------:R-:W-:Y:S02]  /*1b10*/  SEL R11, R46.reuse, R14, !P6 ;  /* 0x0000000e2e0b7207 */ /* 0x040fe40007000000 */
[C---:B------:R-:W-:Y:S02]  /*1b20*/  SEL R20, R46.reuse, R5, !P6 ;  /* 0x000000052e147207 */ /* 0x040fe40007000000 */
[----:B------:R-:W-:-:S02]  /*1b30*/  SEL R19, R46, R7, !P6 ;  /* 0x000000072e137207 */ /* 0x000fc40007000000 */
[C---:B------:R-:W-:Y:S02]  /*1b40*/  SEL R16, R46.reuse, R8, !P6 ;  /* 0x000000082e107207 */ /* 0x040fe40007000000 */
[C---:B------:R-:W-:Y:S02]  /*1b50*/  SEL R13, R46.reuse, R13, !P6 ;  /* 0x0000000d2e0d7207 */ /* 0x040fe40007000000 */
[C---:B------:R-:W-:Y:S02]  /*1b60*/  SEL R12, R46.reuse, R3, !P6 ;  /* 0x000000032e0c7207 */ /* 0x040fe40007000000 */
[C---:B------:R-:W-:Y:S02]  /*1b70*/  SEL R10, R46.reuse, R9, !P6 ;  /* 0x000000092e0a7207 */ /* 0x040fe40007000000 */
[C---:B------:R-:W-:Y:S02]  /*1b80*/  SEL R26, R46.reuse, R6, !P6 ;  /* 0x000000062e1a7207 */ /* 0x040fe40007000000 */
[----:B------:R-:W-:-:S02]  /*1b90*/  SEL R28, R46, R23, !P6 ;  /* 0x000000172e1c7207 */ /* 0x000fc40007000000 */
[C---:B------:R-:W-:Y:S02]  /*1ba0*/  SEL R14, R46.reuse, R25, !P6 ;  /* 0x000000192e0e7207 */ /* 0x040fe40007000000 */
[C---:B------:R-:W-:Y:S02]  /*1bb0*/  SEL R18, R46.reuse, R18, !P6 ;  /* 0x000000122e127207 */ /* 0x040fe40007000000 */
[----:B------:R-:W-:Y:S02]  /*1bc0*/  SEL R34, R46, R27, !P6 ;  /* 0x0000001b2e227207 */ /* 0x000fe40007000000 */
[----:B------:R-:W-:Y:S02]  /*1bd0*/  ISETP.NE.U32.AND P1, PT, R2, RZ, PT ;  /* 0x000000ff0200720c */ /* 0x000fe40003f25070 */
[----:B------:R-:W-:Y:S01]  /*1be0*/  SEL R46, R46, R29, !P6 ;  /* 0x0000001d2e2e7207 */ /* 0x000fe20007000000 */
[----:B----4-:R-:W-:Y:S10]  /*1bf0*/  BRA.U UP0, `(.L_x_11) ;  /* 0x0000000100187547 */ /* 0x010ff4000b800000 */
[----:B------:R-:W-:Y:S01]  /*1c00*/  ELECT P6, URZ, PT ;  /* 0x0000000000ff782f */ /* 0x000fe200038c0000 */
[----:B------:R-:W-:Y:S01]  /*1c10*/  IMAD.MOV.U32 R3, RZ, RZ, 0x1 ;  /* 0x00000001ff037424 */ /* 0x000fe200078e00ff */
[----:B------:R-:W-:Y:S01]  /*1c20*/  UMOV UR4, 0x40 ;  /* 0x0000004000047882 */ /* 0x000fe20000000000 */
[----:B------:R-:W-:Y:S01]  /*1c30*/  UVIRTCOUNT.DEALLOC.SMPOOL 0x80 ;  /* 0x000000800000784c */ /* 0x000fe20000000000 */
[----:B------:R-:W-:-:S09]  /*1c40*/  ULEA UR4, UR8, UR4, 0x18 ;  /* 0x0000000408047291 */ /* 0x000fd2000f8ec0ff */
[----:B------:R0:W-:Y:S03]  /*1c50*/  @P6 STS.U8 [UR4], R3 ;  /* 0x00000003ff006988 */ /* 0x0001e60008000004 */
.L_x_11:
[----:B------:R-:W-:Y:S01]  /*1c60*/  UIADD3 UR11, UPT, UPT, UR26, UR11, URZ ;  /* 0x0000000b1a0b7290 */ /* 0x000fe2000fffe0ff */
[----:B------:R-:W-:Y:S01]  /*1c70*/  IMAD R41, R41, UR6, RZ ;  /* 0x0000000629297c24 */ /* 0x000fe2000f8e02ff */
[----:B------:R-:W-:Y:S01]  /*1c80*/  VOTEU.ALL UP1, P1 ;  /* 0x0000000000ff7886 */ /* 0x000fe20000820000 */
[----:B------:R-:W-:Y:S01]  /*1c90*/  UIADD3 UR12, UPT, UPT, UR10, 0x5000, URZ ;  /* 0x000050000a0c7890 */ /* 0x000fe2000fffe0ff */
[----:B------:R-:W-:Y:S01]  /*1ca0*/  VIADD R22, R120, 0xfffffff9 ;  /* 0xfffffff978167836 */ /* 0x000fe20000000000 */
[----:B------:R-:W-:Y:S01]  /*1cb0*/  VOTEU.ALL UP2, P1 ;  /* 0x0000000000ff7886 */ /* 0x000fe20000840000 */
[----:B------:R-:W-:Y:S01]  /*1cc0*/  SHF.R.S32.HI R42, RZ, 0x1f, R41 ;  /* 0x0000001fff2a7819 */ /* 0x000fe20000011429 */
[----:B------:R-:W-:Y:S01]  /*1cd0*/  IMAD R24, R113, 0x3, RZ ;  /* 0x0000000371187824 */ /* 0x000fe200078e02ff */
[----:B------:R-:W-:-:S04]  /*1ce0*/  @!UP1 UIADD3 UR6, UPT, UPT, -UR5, 0x100000, URZ ;  /* 0x0010000005069890 */ /* 0x000fc8000fffe1ff */
[----:B------:R-:W-:Y:S02]  /*1cf0*/  @!UP1 USHF.L.U32 UR7, UR6, 0xb, URZ ;  /* 0x0000000b06079899 */ /* 0x000fe400080006ff */
[----:B------:R-:W-:Y:S01]  /*1d00*/  @!UP1 USHF.L.U32 UR6, UR6, 0x1, URZ ;  /* 0x0000000106069899 */ /* 0x000fe200080006ff */
[----:B------:R-:W-:Y:S01]  /*1d10*/  STTM.x64 tmem[UR11], RZ ;  /* 0x000000ff000079ed */ /* 0x000fe2000834000b */
[----:B------:R-:W1:Y:S02]  /*1d20*/  FENCE.VIEW.ASYNC.T ;  /* 0x00000000000073c6 */ /* 0x000e640000000200 */
[----:B-1----:R-:W-:Y:S01]  /*1d30*/  BAR.SYNC.DEFER_BLOCKING 0x0 ;  /* 0x0000000000007b1d */ /* 0x002fe20000010000 */
[----:B------:R-:W-:Y:S02]  /*1d40*/  IADD3 R97, P6, PT, R41, UR20, RZ ;  /* 0x0000001429617c10 */ /* 0x000fe4000ffde0ff */
[----:B0-----:R-:W-:Y:S02]  /*1d50*/  SHF.R.S32.HI R3, RZ, 0x1f, R40 ;  /* 0x0000001fff037819 */ /* 0x001fe40000011428 */
[----:B------:R-:W-:-:S02]  /*1d60*/  IADD3.X R5, PT, PT, R42, UR21, RZ, P6, !PT ;  /* 0x000000152a057c10 */ /* 0x000fc4000b7fe4ff */
[----:B------:R-:W-:Y:S02]  /*1d70*/  PRMT R63, RZ, 0x7610, R63 ;  /* 0x00007610ff3f7816 */ /* 0x000fe4000000003f */
[----:B------:R-:W-:Y:S02]  /*1d80*/  PRMT R56, RZ, 0x7610, R56 ;  /* 0x00007610ff387816 */ /* 0x000fe40000000038 */
[----:B------:R-:W-:Y:S02]  /*1d90*/  PRMT R60, RZ, 0x7610, R60 ;  /* 0x00007610ff3c7816 */ /* 0x000fe4000000003c */
[----:B------:R-:W-:Y:S02]  /*1da0*/  PRMT R51, RZ, 0x7610, R51 ;  /* 0x00007610ff337816 */ /* 0x000fe40000000033 */
[----:B------:R-:W-:Y:S02]  /*1db0*/  PRMT R48, RZ, 0x7610, R48 ;  /* 0x00007610ff307816 */ /* 0x000fe40000000030 */
[----:B------:R-:W-:-:S02]  /*1dc0*/  PRMT R45, RZ, 0x7610, R45 ;  /* 0x00007610ff2d7816 */ /* 0x000fc4000000002d */
[----:B------:R-:W-:Y:S01]  /*1dd0*/  PRMT R110, RZ, 0x7610, R110 ;  /* 0x00007610ff6e7816 */ /* 0x000fe2000000006e */
[----:B------:R-:W-:Y:S01]  /*1de0*/  IMAD R165, R113, 0xa, RZ ;  /* 0x0000000a71a57824 */ /* 0x000fe200078e02ff */
[----:B------:R-:W-:Y:S02]  /*1df0*/  IADD3 R6, P6, PT, R97, R113, RZ ;  /* 0x0000007161067210 */ /* 0x000fe40007fde0ff */
[----:B------:R-:W-:Y:S01]  /*1e00*/  PRMT R108, RZ, 0x7610, R108 ;  /* 0x00007610ff6c7816 */ /* 0x000fe2000000006c */
[----:B------:R-:W0:Y:S02]  /*1e10*/  FENCE.VIEW.ASYNC.S ;  /* 0x00000000000073c6 */ /* 0x000e240000000000 */
[----:B0-----:R0:W1:Y:S01]  /*1e20*/  @!UP2 SYNCS.EXCH.64 URZ, [UR12], UR6 ;  /* 0x000000060cffa5b2 */ /* 0x0010620008000100 */
[----:B------:R-:W-:Y:S01]  /*1e30*/  IMAD R164, R113, 0xb, RZ ;  /* 0x0000000b71a47824 */ /* 0x000fe200078e02ff */
[----:B------:R-:W-:Y:S01]  /*1e40*/  PRMT R62, RZ, 0x7610, R62 ;  /* 0x00007610ff3e7816 */ /* 0x000fe2000000003e */
[----:B------:R-:W-:Y:S01]  /*1e50*/  IMAD.X R7, R43, 0x1, R5, P6 ;  /* 0x000000012b077824 */ /* 0x000fe200030e0605 */
[----:B-1----:R-:W-:Y:S01]  /*1e60*/  BAR.SYNC.DEFER_BLOCKING 0x0 ;  /* 0x0000000000007b1d */ /* 0x002fe20000010000 */
[----:B------:R-:W-:-:S02]  /*1e70*/  IADD3 R8, P6, PT, R40, R97, RZ ;  /* 0x0000006128087210 */ /* 0x000fc40007fde0ff */
[----:B------:R-:W-:-:S03]  /*1e80*/  SHF.R.S32.HI R23, RZ, 0x1f, R24 ;  /* 0x0000001fff177819 */ /* 0x000fc60000011418 */
[----:B------:R-:W-:Y:S02]  /*1e90*/  IMAD.X R9, R3, 0x1, R5, P6 ;  /* 0x0000000103097824 */ /* 0x000fe400030e0605 */
[C---:B------:R-:W-:Y:S01]  /*1ea0*/  IMAD R163, R113.reuse, 0xc, RZ ;  /* 0x0000000c71a37824 */ /* 0x040fe200078e02ff */
[----:B------:R-:W-:Y:S01]  /*1eb0*/  PRMT R59, RZ, 0x7610, R59 ;  /* 0x00007610ff3b7816 */ /* 0x000fe2000000003b */
[C---:B------:R-:W-:Y:S02]  /*1ec0*/  VIADD R3, R120.reuse, 0xfffffff8 ;  /* 0xfffffff878037836 */ /* 0x040fe40000000000 */
[----:B------:R-:W-:Y:S01]  /*1ed0*/  IMAD R162, R113, 0xd, RZ ;  /* 0x0000000d71a27824 */ /* 0x000fe200078e02ff */
[----:B------:R-:W-:Y:S02]  /*1ee0*/  PRMT R55, RZ, 0x7610, R55 ;  /* 0x00007610ff377816 */ /* 0x000fe40000000037 */
[----:B------:R-:W-:Y:S01]  /*1ef0*/  PRMT R50, RZ, 0x7610, R50 ;  /* 0x00007610ff327816 */ /* 0x000fe20000000032 */
[----:B------:R-:W-:-:S02]  /*1f00*/  VIADD R29, R120, 0xffffffc6 ;  /* 0xffffffc6781d7836 */ /* 0x000fc40000000000 */
[C---:B------:R-:W-:Y:S02]  /*1f10*/  VIADD R27, R120.reuse, 0xffffffc7 ;  /* 0xffffffc7781b7836 */ /* 0x040fe40000000000 */
[C---:B------:R-:W-:Y:S02]  /*1f20*/  VIADD R30, R120.reuse, 0xffffffc2 ;  /* 0xffffffc2781e7836 */ /* 0x040fe40000000000 */
[C---:B------:R-:W-:Y:S02]  /*1f30*/  VIADD R31, R120.reuse, 0xffffffdc ;  /* 0xffffffdc781f7836 */ /* 0x040fe40000000000 */
[----:B------:R-:W-:Y:S01]  /*1f40*/  VIADD R35, R120, 0xffffffde ;  /* 0xffffffde78237836 */ /* 0x000fe20000000000 */
[----:B------:R1:W2:Y:S01]  /*1f50*/  @!P5 LDG.E.U8 R109, desc[UR24][R6.64] ;  /* 0x00000018066dd981 */ /* 0x0002a2000c1e1100 */
[----:B------:R-:W-:Y:S01]  /*1f60*/  ISETP.GE.U32.AND P5, PT, R22, 0x7fffffba, PT ;  /* 0x7fffffba1600780c */ /* 0x000fe20003fa6070 */
[----:B------:R-:W-:Y:S01]  /*1f70*/  VIADD R39, R120, 0xffffffda ;  /* 0xffffffda78277836 */ /* 0x000fe20000000000 */
[----:B------:R-:W-:Y:S01]  /*1f80*/  IADD3 R22, P6, PT, R24, R97, RZ ;  /* 0x0000006118167210 */ /* 0x000fe20007fde0ff */
[----:B------:R3:W4:Y:S01]  /*1f90*/  @!P0 LDG.E.U8 R63, desc[UR24][R8.64] ;  /* 0x00000018083f8981 */ /* 0x000722000c1e1100 */
[----:B------:R-:W-:Y:S01]  /*1fa0*/  ISETP.GE.U32.AND P0, PT, R3, 0x7fffffb9, PT ;  /* 0x7fffffb90300780c */ /* 0x000fe20003f06070 */
[----:B------:R-:W-:-:S02]  /*1fb0*/  VIADD R47, R120, 0xffffffd6 ;  /* 0xffffffd6782f7836 */ /* 0x000fc40000000000 */
[C---:B------:R-:W-:Y:S02]  /*1fc0*/  VIADD R57, R120.reuse, 0xffffffd2 ;  /* 0xffffffd278397836 */ /* 0x040fe40000000000 */
[----:B------:R-:W-:Y:S02]  /*1fd0*/  VIADD R53, R120, 0xffffffd3 ;  /* 0xffffffd378357836 */ /* 0x000fe40000000000 */
[C---:B------:R-:W-:Y:S02]  /*1fe0*/  IMAD R158, R113.reuse, 0xe, RZ ;  /* 0x0000000e719e7824 */ /* 0x040fe400078e02ff */
[C---:B------:R-:W-:Y:S02]  /*1ff0*/  IMAD R157, R113.reuse, 0xf, RZ ;  /* 0x0000000f719d7824 */ /* 0x040fe400078e02ff */
[C---:B------:R-:W-:Y:S01]  /*2000*/  IMAD R152, R113.reuse, 0x11, RZ ;  /* 0x0000001171987824 */ /* 0x040fe200078e02ff */
[----:B------:R-:W-:Y:S01]  /*2010*/  PRMT R99, RZ, 0x7610, R99 ;  /* 0x00007610ff637816 */ /* 0x000fe20000000063 */
[----:B-1----:R-:W-:-:S02]  /*2020*/  IMAD.SHL.U32 R6, R113, 0x4, RZ ;  /* 0x0000000471067824 */ /* 0x002fc400078e00ff */
[C---:B------:R-:W-:Y:S02]  /*2030*/  IMAD R151, R113.reuse, 0x12, RZ ;  /* 0x0000001271977824 */ /* 0x040fe400078e02ff */
[----:B------:R-:W-:Y:S01]  /*2040*/  IMAD R150, R113, 0x13, RZ ;  /* 0x0000001371967824 */ /* 0x000fe200078e02ff */
[----:B------:R-:W-:Y:S01]  /*2050*/  SHF.R.S32.HI R7, RZ, 0x1f, R6 ;  /* 0x0000001fff077819 */ /* 0x000fe20000011406 */
[--C-:B------:R-:W-:Y:S01]  /*2060*/  IMAD.X R23, R23, 0x1, R5.reuse, P6 ;  /* 0x0000000117177824 */ /* 0x100fe200030e0605 */
[-C--:B------:R-:W-:Y:S01]  /*2070*/  IADD3 R6, P6, PT, R6, R97.reuse, RZ ;  /* 0x0000006106067210 */ /* 0x080fe20007fde0ff */
[C---:B---3--:R-:W-:Y:S02]  /*2080*/  IMAD R8, R113.reuse, 0x5, RZ ;  /* 0x0000000571087824 */ /* 0x048fe400078e02ff */
[----:B------:R-:W-:Y:S01]  /*2090*/  IMAD R146, R113, 0x14, RZ ;  /* 0x0000001471927824 */ /* 0x000fe200078e02ff */
[----:B------:R-:W3:Y:S01]  /*20a0*/  @!P2 LDG.E.U8 R60, desc[UR24][R22.64] ;  /* 0x00000018163ca981 */ /* 0x000ee2000c1e1100 */
[----:B------:R-:W-:Y:S01]  /*20b0*/  IMAD.X R7, R7, 0x1, R5, P6 ;  /* 0x0000000107077824 */ /* 0x000fe200030e0605 */
[----:B------:R-:W-:Y:S01]  /*20c0*/  SHF.R.S32.HI R9, RZ, 0x1f, R8 ;  /* 0x0000001fff097819 */ /* 0x000fe20000011408 */
[----:B------:R-:W-:Y:S01]  /*20d0*/  VIADD R3, R120, 0xfffffff7 ;  /* 0xfffffff778037836 */ /* 0x000fe20000000000 */
[----:B------:R-:W-:Y:S01]  /*20e0*/  IADD3 R8, P6, PT, R8, R97, RZ ;  /* 0x0000006108087210 */ /* 0x000fe20007fde0ff */
[C---:B------:R-:W-:Y:S01]  /*20f0*/  IMAD.SHL.U32 R156, R113.reuse, 0x10, RZ ;  /* 0x00000010719c7824 */ /* 0x040fe200078e00ff */
[----:B------:R1:W5:Y:S01]  /*2100*/  @!P4 LDG.E.U8 R56, desc[UR24][R6.64] ;  /* 0x000000180638c981 */ /* 0x000362000c1e1100 */
[----:B------:R-:W-:Y:S01]  /*2110*/  IMAD R145, R113, 0x15, RZ ;  /* 0x0000001571917824 */ /* 0x000fe200078e02ff */
[----:B------:R-:W-:Y:S01]  /*2120*/  ISETP.GE.U32.AND P2, PT, R3, 0x7fffffb8, PT ;  /* 0x7fffffb80300780c */ /* 0x000fe20003f46070 */
[----:B------:R-:W-:Y:S01]  /*2130*/  VIADD R3, R120, 0xfffffff6 ;  /* 0xfffffff678037836 */ /* 0x000fe20000000000 */
[----:B------:R-:W-:Y:S01]  /*2140*/  PRMT R111, RZ, 0x7610, R111 ;  /* 0x00007610ff6f7816 */ /* 0x000fe2000000006f */
[----:B------:R-:W-:-:S02]  /*2150*/  IMAD.X R9, R9, 0x1, R5, P6 ;  /* 0x0000000109097824 */ /* 0x000fc400030e0605 */
[C---:B------:R-:W-:Y:S02]  /*2160*/  IMAD R144, R113.reuse, 0x16, RZ ;  /* 0x0000001671907824 */ /* 0x040fe400078e02ff */
[C---:B------:R-:W-:Y:S02]  /*2170*/  IMAD R142, R113.reuse, 0x17, RZ ;  /* 0x00000017718e7824 */ /* 0x040fe400078e02ff */
[C---:B------:R-:W-:Y:S02]  /*2180*/  IMAD R140, R113.reuse, 0x18, RZ ;  /* 0x00000018718c7824 */ /* 0x040fe400078e02ff */
[C---:B------:R-:W-:Y:S01]  /*2190*/  IMAD R139, R113.reuse, 0x19, RZ ;  /* 0x00000019718b7824 */ /* 0x040fe200078e02ff */
[----:B------:R-:W-:Y:S01]  /*21a0*/  PRMT R112, RZ, 0x7610, R112 ;  /* 0x00007610ff707816 */ /* 0x000fe20000000070 */
[C---:B-1----:R-:W-:Y:S01]  /*21b0*/  IMAD R7, R113.reuse, 0x6, RZ ;  /* 0x0000000671077824 */ /* 0x042fe200078e02ff */
[----:B------:R-:W-:Y:S01]  /*21c0*/  PRMT R95, RZ, 0x7610, R95 ;  /* 0x00007610ff5f7816 */ /* 0x000fe2000000005f */
[----:B------:R-:W-:Y:S01]  /*21d0*/  IMAD R6, R113, 0x7, RZ ;  /* 0x0000000771067824 */ /* 0x000fe200078e02ff */
[----:B------:R-:W-:Y:S01]  /*21e0*/  ISETP.GE.U32.AND P4, PT, R3, 0x7fffffb7, PT ;  /* 0x7fffffb70300780c */ /* 0x000fe20003f86070 */
[----:B------:R1:W2:Y:S01]  /*21f0*/  @!P3 LDG.E.U8 R51, desc[UR24][R8.64] ;  /* 0x000000180833b981 */ /* 0x0002a2000c1e1100 */
[----:B------:R-:W-:Y:S01]  /*2200*/  SHF.R.S32.HI R23, RZ, 0x1f, R7 ;  /* 0x0000001fff177819 */ /* 0x000fe20000011407 */
[----:B------:R-:W-:Y:S01]  /*2210*/  IMAD R137, R113, 0x1a, RZ ;  /* 0x0000001a71897824 */ /* 0x000fe200078e02ff */
[-C--:B------:R-:W-:Y:S01]  /*2220*/  IADD3 R22, P6, PT, R7, R97.reuse, RZ ;  /* 0x0000006107167210 */ /* 0x080fe20007fde0ff */
[----:B------:R-:W-:Y:S01]  /*2230*/  VIADD R3, R120, 0xfffffff5 ;  /* 0xfffffff578037836 */ /* 0x000fe20000000000 */
[----:B------:R-:W-:Y:S01]  /*2240*/  SHF.R.S32.HI R7, RZ, 0x1f, R6 ;  /* 0x0000001fff077819 */ /* 0x000fe20000011406 */
[----:B------:R-:W-:Y:S01]  /*2250*/  IMAD R135, R113, 0x1b, RZ ;  /* 0x0000001b71877824 */ /* 0x000fe200078e02ff */
[----:B------:R-:W0:Y:S01]  /*2260*/  LDCU UR9, c[0x0][0x3ac] ;  /* 0x00007580ff0977ac */ /* 0x000e220008000800 */
[--C-:B------:R-:W-:Y:S01]  /*2270*/  IMAD.X R23, R23, 0x1, R5.reuse, P6 ;  /* 0x0000000117177824 */ /* 0x100fe200030e0605 */
[-C--:B------:R-:W-:Y:S01]  /*2280*/  IADD3 R6, P6, PT, R6, R97.reuse, RZ ;  /* 0x0000006106067210 */ /* 0x080fe20007fde0ff */
[----:B-1----:R-:W-:Y:S01]  /*2290*/  IMAD.SHL.U32 R8, R113, 0x8, RZ ;  /* 0x0000000871087824 */ /* 0x002fe200078e00ff */
[----:B------:R-:W-:Y:S01]  /*22a0*/  ISETP.GE.U32.AND P3, PT, R3, 0x7fffffb6, PT ;  /* 0x7fffffb60300780c */ /* 0x000fe20003f66070 */
[C---:B------:R-:W-:Y:S01]  /*22b0*/  VIADD R3, R120.reuse, 0xfffffff4 ;  /* 0xfffffff478037836 */ /* 0x040fe20000000000 */
[----:B------:R-:W2:Y:S01]  /*22c0*/  @!P5 LDG.E.U8 R48, desc[UR24][R22.64] ;  /* 0x000000181630d981 */ /* 0x000ea2000c1e1100 */
[----:B------:R-:W-:Y:S01]  /*22d0*/  IMAD.X R7, R7, 0x1, R5, P6 ;  /* 0x0000000107077824 */ /* 0x000fe200030e0605 */
[----:B------:R-:W-:Y:S01]  /*22e0*/  SHF.R.S32.HI R9, RZ, 0x1f, R8 ;  /* 0x0000001fff097819 */ /* 0x000fe20000011408 */
[----:B------:R-:W-:Y:S01]  /*22f0*/  IMAD R132, R113, 0x1d, RZ ;  /* 0x0000001d71847824 */ /* 0x000fe200078e02ff */
[----:B------:R-:W-:Y:S01]  /*2300*/  ISETP.GE.U32.AND P5, PT, R3, 0x7fffffb5, PT ;  /* 0x7fffffb50300780c */ /* 0x000fe20003fa6070 */
[----:B------:R-:W-:Y:S01]  /*2310*/  VIADD R3, R120, 0xfffffff3 ;  /* 0xfffffff378037836 */ /* 0x000fe20000000000 */
[----:B------:R1:W2:Y:S01]  /*2320*/  @!P0 LDG.E.U8 R45, desc[UR24][R6.64] ;  /* 0x00000018062d8981 */ /* 0x0002a2000c1e1100 */
[----:B------:R-:W-:Y:S01]  /*2330*/  IADD3 R8, P6, PT, R8, R97, RZ ;  /* 0x0000006108087210 */ /* 0x000fe20007fde0ff */
[----:B------:R-:W-:Y:S01]  /*2340*/  IMAD R134, R113, 0x1c, RZ ;  /* 0x0000001c71867824 */ /* 0x000fe200078e02ff */
[----:B------:R-:W0:Y:S01]  /*2350*/  LDCU UR4, c[0x0][0x3b0] ;  /* 0x00007600ff0477ac */ /* 0x000e220008000800 */
[----:B------:R-:W-:Y:S01]  /*2360*/  ISETP.GE.U32.AND P0, PT, R3, 0x7fffffb4, PT ;  /* 0x7fffffb40300780c */ /* 0x000fe20003f06070 */
[----:B------:R-:W-:-:S02]  /*2370*/  VIADD R3, R120, 0xfffffff2 ;  /* 0xfffffff278037836 */ /* 0x000fc40000000000 */
[C---:B------:R-:W-:Y:S01]  /*2380*/  IMAD.SHL.U32 R129, R113.reuse, 0x20, RZ ;  /* 0x0000002071817824 */ /* 0x040fe200078e00ff */
[----:B------:R-:W-:Y:S01]  /*2390*/  LOP3.LUT R155, R4, 0x3f, RZ, 0xc0, !PT ;  /* 0x0000003f049b7812 */ /* 0x000fe200078ec0ff */
[C---:B------:R-:W-:Y:S02]  /*23a0*/  IMAD R131, R113.reuse, 0x1e, RZ ;  /* 0x0000001e71837824 */ /* 0x040fe400078e02ff */
[C---:B------:R-:W-:Y:S02]  /*23b0*/  IMAD R130, R113.reuse, 0x1f, RZ ;  /* 0x0000001f71827824 */ /* 0x040fe400078e02ff */
[C---:B------:R-:W-:Y:S02]  /*23c0*/  IMAD R126, R113.reuse, 0x23, RZ ;  /* 0x00000023717e7824 */ /* 0x040fe400078e02ff */
[C---:B------:R-:W-:Y:S02]  /*23d0*/  IMAD R128, R113.reuse, 0x21, RZ ;  /* 0x0000002171807824 */ /* 0x040fe400078e02ff */
[----:B------:R-:W-:-:S02]  /*23e0*/  IMAD R127, R113, 0x22, RZ ;  /* 0x00000022717f7824 */ /* 0x000fc400078e02ff */
[C---:B------:R-:W-:Y:S02]  /*23f0*/  IMAD R123, R113.reuse, 0x26, RZ ;  /* 0x00000026717b7824 */ /* 0x040fe400078e02ff */
        /* <DEDUP_REMOVED lines=10> */
[C---:B------:R-:W-:Y:S01]  /*24a0*/  IMAD R94, R113.reuse, 0x2f, RZ ;  /* 0x0000002f715e7824 */ /* 0x040fe200078e02ff */
[----:B------:R-:W-:Y:S01]  /*24b0*/  PRMT R92, RZ, 0x7610, R92 ;  /* 0x00007610ff5c7816 */ /* 0x000fe2000000005c */
[----:B-1----:R-:W-:Y:S01]  /*24c0*/  IMAD R6, R113, 0x9, RZ ;  /* 0x0000000971067824 */ /* 0x002fe200078e02ff */
[----:B0-----:R-:W0:Y:S01]  /*24d0*/  LDCU UR6, c[0x0][0x3b0] ;  /* 0x00007600ff0677ac */ /* 0x001e220008000800 */
[----:B------:R-:W-:-:S03]  /*24e0*/  IMAD.X R9, R9, 0x1, R5, P6 ;  /* 0x0000000109097824 */ /* 0x000fc600030e0605 */
[----:B------:R-:W-:Y:S01]  /*24f0*/  SHF.R.S32.HI R23, RZ, 0x1f, R6 ;  /* 0x0000001fff177819 */ /* 0x000fe20000011406 */
[----:B------:R-:W1:Y:S01]  /*2500*/  LDCU UR7, c[0x0][0x3b0] ;  /* 0x00007600ff0777ac */ /* 0x000e620008000800 */
[-C--:B------:R-:W-:Y:S01]  /*2510*/  IADD3 R22, P6, PT, R6, R97.reuse, RZ ;  /* 0x0000006106167210 */ /* 0x080fe20007fde0ff */
[----:B------:R0:W2:Y:S01]  /*2520*/  @!P2 LDG.E.U8 R110, desc[UR24][R8.64] ;  /* 0x00000018086ea981 */ /* 0x0000a2000c1e1100 */
[----:B------:R-:W-:Y:S01]  /*2530*/  ISETP.GE.U32.AND P2, PT, R3, 0x7fffffb3, PT ;  /* 0x7fffffb30300780c */ /* 0x000fe20003f46070 */
[C---:B------:R-:W-:Y:S01]  /*2540*/  VIADD R3, R120.reuse, 0xfffffff1 ;  /* 0xfffffff178037836 */ /* 0x040fe20000000000 */
[----:B------:R-:W-:Y:S01]  /*2550*/  SHF.R.S32.HI R7, RZ, 0x1f, R165 ;  /* 0x0000001fff077819 */ /* 0x000fe200000114a5 */
[--C-:B------:R-:W-:Y:S01]  /*2560*/  IMAD.X R23, R23, 0x1, R5.reuse, P6 ;  /* 0x0000000117177824 */ /* 0x100fe200030e0605 */
[----:B------:R-:W-:Y:S01]  /*2570*/  IADD3 R6, P6, PT, R165, R97, RZ ;  /* 0x00000061a5067210 */ /* 0x000fe20007fde0ff */
[----:B------:R-:W1:Y:S03]  /*2580*/  LDCU UR13, c[0x0][0x3b0] ;  /* 0x00007600ff0d77ac */ /* 0x000e660008000800 */
[----:B------:R1:W2:Y:S01]  /*2590*/  @!P4 LDG.E.U8 R108, desc[UR24][R22.64] ;  /* 0x00000018166cc981 */ /* 0x0002a2000c1e1100 */
[----:B------:R-:W-:Y:S01]  /*25a0*/  IMAD.X R7, R7, 0x1, R5, P6 ;  /* 0x0000000107077824 */ /* 0x000fe200030e0605 */
[----:B------:R-:W-:Y:S01]  /*25b0*/  ISETP.GE.U32.AND P4, PT, R3, 0x7fffffb2, PT ;  /* 0x7fffffb20300780c */ /* 0x000fe20003f86070 */
[----:B------:R-:W-:Y:S01]  /*25c0*/  VIADD R3, R120, 0xfffffff0 ;  /* 0xfffffff078037836 */ /* 0x000fe20000000000 */
[----:B0-----:R-:W-:-:S02]  /*25d0*/  SHF.R.S32.HI R9, RZ, 0x1f, R164 ;  /* 0x0000001fff097819 */ /* 0x001fc400000114a4 */
[-C--:B------:R-:W-:Y:S01]  /*25e0*/  IADD3 R8, P6, PT, R164, R97.reuse, RZ ;  /* 0x00000061a4087210 */ /* 0x080fe20007fde0ff */
[----:B------:R0:W2:Y:S01]  /*25f0*/  @!P3 LDG.E.U8 R62, desc[UR24][R6.64] ;  /* 0x00000018063eb981 */ /* 0x0000a2000c1e1100 */
[----:B------:R-:W-:Y:S02]  /*2600*/  ISETP.GE.U32.AND P3, PT, R3, 0x7fffffb1, PT ;  /* 0x7fffffb10300780c */ /* 0x000fe40003f66070 */
[----:B------:R-:W-:Y:S01]  /*2610*/  SHF.R.S32.HI R3, RZ, 0x1f, R163 ;  /* 0x0000001fff037819 */ /* 0x000fe200000114a3 */
[----:B------:R-:W-:Y:S01]  /*2620*/  IMAD.X R9, R9, 0x1, R5, P6 ;  /* 0x0000000109097824 */ /* 0x000fe200030e0605 */
[----:B-1----:R-:W-:-:S04]  /*2630*/  IADD3 R22, P6, PT, R163, R97, RZ ;  /* 0x00000061a3167210 */ /* 0x002fc80007fde0ff */
[----:B------:R1:W2:Y:S01]  /*2640*/  @!P5 LDG.E.U8 R59, desc[UR24][R8.64] ;  /* 0x00000018083bd981 */ /* 0x0002a2000c1e1100 */
[C---:B0-----:R-:W-:Y:S01]  /*2650*/  VIADD R6, R120.reuse, 0xffffffec ;  /* 0xffffffec78067836 */ /* 0x041fe20000000000 */
[----:B------:R-:W-:Y:S01]  /*2660*/  SHF.R.S32.HI R7, RZ, 0x1f, R162 ;  /* 0x0000001fff077819 */ /* 0x000fe200000114a2 */
[----:B------:R-:W-:Y:S02]  /*2670*/  IMAD.X R23, R3, 0x1, R5, P6 ;  /* 0x0000000103177824 */ /* 0x000fe400030e0605 */
[----:B------:R-:W-:Y:S01]  /*2680*/  VIADD R3, R120, 0xffffffed ;  /* 0xffffffed78037836 */ /* 0x000fe20000000000 */
[----:B------:R-:W-:Y:S02]  /*2690*/  ISETP.GE.U32.AND P5, PT, R6, 0x7fffffad, PT ;  /* 0x7fffffad0600780c */ /* 0x000fe40003fa6070 */
[----:B------:R-:W-:Y:S01]  /*26a0*/  IADD3 R6, P6, PT, R162, R97, RZ ;  /* 0x00000061a2067210 */ /* 0x000fe20007fde0ff */
[----:B------:R-:W2:Y:S01]  /*26b0*/  @!P0 LDG.E.U8 R55, desc[UR24][R22.64] ;  /* 0x0000001816378981 */ /* 0x000ea2000c1e1100 */
[----:B------:R-:W-:Y:S01]  /*26c0*/  ISETP.GE.U32.AND P0, PT, R3, 0x7fffffae, PT ;  /* 0x7fffffae0300780c */ /* 0x000fe20003f06070 */
[----:B------:R-:W-:-:S02]  /*26d0*/  VIADD R3, R120, 0xffffffef ;  /* 0xffffffef78037836 */ /* 0x000fc40000000000 */
[----:B------:R-:W-:-:S05]  /*26e0*/  IMAD.X R7, R7, 0x1, R5, P6 ;  /* 0x0000000107077824 */ /* 0x000fca00030e0605 */
[----:B------:R0:W2:Y:S01]  /*26f0*/  @!P2 LDG.E.U8 R50, desc[UR24][R6.64] ;  /* 0x000000180632a981 */ /* 0x0000a2000c1e1100 */
[----:B------:R-:W-:Y:S01]  /*2700*/  ISETP.GE.U32.AND P2, PT, R3, 0x7fffffb0, PT ;  /* 0x7fffffb00300780c */ /* 0x000fe20003f46070 */
[C---:B------:R-:W-:Y:S01]  /*2710*/  VIADD R3, R120.reuse, 0xffffffe9 ;  /* 0xffffffe978037836 */ /* 0x040fe20000000000 */
[----:B------:R-:W-:Y:S01]  /*2720*/  SEL R70, RZ, 0x1fffe, P0 ;  /* 0x0001fffeff467807 */ /* 0x000fe20000000000 */
[----:B-1----:R-:W-:-:S03]  /*2730*/  VIADD R8, R120, 0xffffffe8 ;  /* 0xffffffe878087836 */ /* 0x002fc60000000000 */
[----:B------:R-:W-:Y:S01]  /*2740*/  ISETP.GE.U32.AND P0, PT, R3, 0x7fffffaa, PT ;  /* 0x7fffffaa0300780c */ /* 0x000fe20003f06070 */
[C---:B------:R-:W-:Y:S01]  /*2750*/  VIADD R3, R120.reuse, 0xffffffeb ;  /* 0xffffffeb78037836 */ /* 0x040fe20000000000 */
[----:B------:R-:W-:Y:S01]  /*2760*/  SEL R33, RZ, 0x1, P5 ;  /* 0x00000001ff217807 */ /* 0x000fe20002800000 */
[----:B------:R-:W-:Y:S01]  /*2770*/  VIADD R24, R120, 0xffffffee ;  /* 0xffffffee78187836 */ /* 0x000fe20000000000 */
[----:B------:R-:W-:Y:S01]  /*2780*/  ISETP.GE.U32.AND P5, PT, R8, 0x7fffffa9, PT ;  /* 0x7fffffa90800780c */ /* 0x000fe20003fa6070 */
[C---:B0-----:R-:W-:Y:S01]  /*2790*/  VIADD R6, R120.reuse, 0xffffffe4 ;  /* 0xffffffe478067836 */ /* 0x041fe20000000000 */
[----:B------:R-:W-:Y:S02]  /*27a0*/  SEL R68, RZ, 0x7fff8, P2 ;  /* 0x0007fff8ff447807 */ /* 0x000fe40001000000 */
[----:B------:R-:W-:Y:S01]  /*27b0*/  ISETP.GE.U32.AND P2, PT, R3, 0x7fffffac, PT ;  /* 0x7fffffac0300780c */ /* 0x000fe20003f46070 */
[----:B------:R-:W-:Y:S01]  /*27c0*/  VIADD R3, R120, 0xffffffe5 ;  /* 0xffffffe578037836 */ /* 0x000fe20000000000 */
[----:B------:R-:W-:Y:S01]  /*27d0*/  ISETP.GE.U32.AND P6, PT, R24, 0x7fffffaf, PT ;  /* 0x7fffffaf1800780c */ /* 0x000fe20003fc6070 */
[----:B------:R-:W-:Y:S01]  /*27e0*/  VIADD R8, R120, 0xffffffea ;  /* 0xffffffea78087836 */ /* 0x000fe20000000000 */
[----:B------:R-:W-:-:S02]  /*27f0*/  SEL R67, RZ, 0x1, P5 ;  /* 0x00000001ff437807 */ /* 0x000fc40002800000 */
[----:B------:R-:W-:Y:S01]  /*2800*/  ISETP.GE.U32.AND P5, PT, R6, 0x7fffffa5, PT ;  /* 0x7fffffa50600780c */ /* 0x000fe20003fa6070 */
[C---:B------:R-:W-:Y:S01]  /*2810*/  VIADD R6, R120.reuse, 0xffffffe7 ;  /* 0xffffffe778067836 */ /* 0x040fe20000000000 */
[----:B------:R-:W-:Y:S02]  /*2820*/  SEL R74, RZ, 0x1fffe, P0 ;  /* 0x0001fffeff4a7807 */ /* 0x000fe40000000000 */
[----:B------:R-:W-:Y:S01]  /*2830*/  ISETP.GE.U32.AND P0, PT, R3, 0x7fffffa6, PT ;  /* 0x7fffffa60300780c */ /* 0x000fe20003f06070 */
[C---:B------:R-:W-:Y:S01]  /*2840*/  VIADD R3, R120.reuse, 0xffffffe1 ;  /* 0xffffffe178037836 */ /* 0x040fe20000000000 */
[----:B------:R-:W-:Y:S01]  /*2850*/  SEL R61, RZ, 0x4, P6 ;  /* 0x00000004ff3d7807 */ /* 0x000fe20003000000 */
[----:B------:R-:W-:Y:S01]  /*2860*/  VIADD R7, R120, 0xffffffe6 ;  /* 0xffffffe678077836 */ /* 0x000fe20000000000 */
[----:B------:R-:W-:Y:S02]  /*2870*/  ISETP.GE.U32.AND P6, PT, R8, 0x7fffffab, PT ;  /* 0x7fffffab0800780c */ /* 0x000fe40003fc6070 */
[----:B------:R-:W-:-:S02]  /*2880*/  SEL R72, RZ, 0x7fff8, P2 ;  /* 0x0007fff8ff487807 */ /* 0x000fc40001000000 */
[----:B------:R-:W-:Y:S01]  /*2890*/  ISETP.GE.U32.AND P2, PT, R6, 0x7fffffa8, PT ;  /* 0x7fffffa80600780c */ /* 0x000fe20003f46070 */
[C---:B------:R-:W-:Y:S01]  /*28a0*/  VIADD R6, R120.reuse, 0xffffffe0 ;  /* 0xffffffe078067836 */ /* 0x040fe20000000000 */
[----:B------:R-:W-:Y:S02]  /*28b0*/  SEL R71, RZ, 0x1, P5 ;  /* 0x00000001ff477807 */ /* 0x000fe40002800000 */
[----:B------:R-:W-:Y:S02]  /*28c0*/  SEL R65, RZ, 0x4, P6 ;  /* 0x00000004ff417807 */ /* 0x000fe40003000000 */
[----:B------:R-:W-:Y:S01]  /*28d0*/  ISETP.GE.U32.AND P5, PT, R3, 0x7fffffa2, PT ;  /* 0x7fffffa20300780c */ /* 0x000fe20003fa6070 */
[C---:B------:R-:W-:Y:S01]  /*28e0*/  VIADD R3, R120.reuse, 0xffffffe3 ;  /* 0xffffffe378037836 */ /* 0x040fe20000000000 */
[----:B------:R-:W-:Y:S01]  /*28f0*/  ISETP.GE.U32.AND P6, PT, R7, 0x7fffffa7, PT ;  /* 0x7fffffa70700780c */ /* 0x000fe20003fc6070 */
[----:B------:R-:W-:Y:S01]  /*2900*/  VIADD R7, R120, 0xffffffe2 ;  /* 0xffffffe278077836 */ /* 0x000fe20000000000 */
[----:B------:R-:W-:-:S02]  /*2910*/  SEL R78, RZ, 0x1fffe, P0 ;  /* 0x0001fffeff4e7807 */ /* 0x000fc40000000000 */
[----:B------:R-:W-:Y:S01]  /*2920*/  ISETP.GE.U32.AND P0, PT, R6, 0x7fffffa1, PT ;  /* 0x7fffffa10600780c */ /* 0x000fe20003f06070 */
[C---:B------:R-:W-:Y:S01]  /*2930*/  VIADD R6, R120.reuse, 0xffffffcc ;  /* 0xffffffcc78067836 */ /* 0x040fe20000000000 */
[----:B------:R-:W-:Y:S02]  /*2940*/  SEL R76, RZ, 0x7fff8, P2 ;  /* 0x0007fff8ff4c7807 */ /* 0x000fe40001000000 */
[----:B------:R-:W-:Y:S02]  /*2950*/  SEL R69, RZ, 0x4, P6 ;  /* 0x00000004ff457807 */ /* 0x000fe40003000000 */
[----:B------:R-:W-:Y:S01]  /*2960*/  ISETP.GE.U32.AND P2, PT, R3, 0x7fffffa4, PT ;  /* 0x7fffffa40300780c */ /* 0x000fe20003f46070 */
[----:B------:R-:W-:Y:S01]  /*2970*/  VIADD R3, R120, 0xffffffcd ;  /* 0xffffffcd78037836 */ /* 0x000fe20000000000 */
[----:B------:R-:W-:Y:S02]  /*2980*/  ISETP.GE.U32.AND P6, PT, R7, 0x7fffffa3, PT ;  /* 0x7fffffa30700780c */ /* 0x000fe40003fc6070 */
[----:B------:R-:W-:-:S02]  /*2990*/  SEL R82, RZ, 0x1fffe, P5 ;  /* 0x0001fffeff527807 */ /* 0x000fc40002800000 */
[----:B------:R-:W-:Y:S01]  /*29a0*/  ISETP.GE.U32.AND P5, PT, R6, 0x7fffff8d, PT ;  /* 0x7fffff8d0600780c */ /* 0x000fe20003fa6070 */
[C---:B------:R-:W-:Y:S01]  /*29b0*/  VIADD R6, R120.reuse, 0xffffffce ;  /* 0xffffffce78067836 */ /* 0x040fe20000000000 */
[----:B------:R-:W-:Y:S02]  /*29c0*/  SEL R73, RZ, 0x4, P6 ;  /* 0x00000004ff497807 */ /* 0x000fe40003000000 */
[----:B------:R-:W-:Y:S01]  /*29d0*/  ISETP.GE.U32.AND P6, PT, R3, 0x7fffff8e, PT ;  /* 0x7fffff8e0300780c */ /* 0x000fe20003fc6070 */
[----:B------:R-:W-:Y:S01]  /*29e0*/  VIADD R3, R120, 0xffffffcf ;  /* 0xffffffcf78037836 */ /* 0x000fe20000000000 */
[----:B------:R-:W-:Y:S02]  /*29f0*/  SEL R80, RZ, 0x7fff8, P2 ;  /* 0x0007fff8ff507807 */ /* 0x000fe40001000000 */
[----:B------:R-:W-:Y:S01]  /*2a00*/  ISETP.GE.U32.AND P2, PT, R6, 0x7fffff8f, PT ;  /* 0x7fffff8f0600780c */ /* 0x000fe20003f46070 */
[----:B------:R-:W-:Y:S01]  /*2a10*/  VIADD R6, R120, 0xffffffc8 ;  /* 0xffffffc878067836 */ /* 0x000fe20000000000 */
[----:B------:R-:W-:-:S02]  /*2a20*/  SEL R8, RZ, 0x1, P5 ;  /* 0x00000001ff087807 */ /* 0x000fc40002800000 */
[----:B------:R-:W-:Y:S01]  /*2a30*/  ISETP.GE.U32.AND P5, PT, R3, 0x7fffff90, PT ;  /* 0x7fffff900300780c */ /* 0x000fe20003fa6070 */
[C---:B------:R-:W-:Y:S01]  /*2a40*/  VIADD R3, R120.reuse, 0xffffffc9 ;  /* 0xffffffc978037836 */ /* 0x040fe20000000000 */
[----:B------:R-:W-:Y:S01]  /*2a50*/  SEL R9, RZ, 0x1fffe, P6 ;  /* 0x0001fffeff097807 */ /* 0x000fe20003000000 */
[----:B------:R-:W-:Y:S01]  /*2a60*/  VIADD R22, R120, 0xffffffca ;  /* 0xffffffca78167836 */ /* 0x000fe20000000000 */
[----:B------:R-:W-:Y:S02]  /*2a70*/  ISETP.GE.U32.AND P6, PT, R6, 0x7fffff89, PT ;  /* 0x7fffff890600780c */ /* 0x000fe40003fc6070 */
[----:B------:R-:W-:Y:S02]  /*2a80*/  SEL R6, RZ, 0x4, P2 ;  /* 0x00000004ff067807 */ /* 0x000fe40001000000 */
[----:B------:R-:W-:Y:S01]  /*2a90*/  ISETP.GE.U32.AND P2, PT, R3, 0x7fffff8a, PT ;  /* 0x7fffff8a0300780c */ /* 0x000fe20003f46070 */
[----:B------:R-:W-:Y:S01]  /*2aa0*/  VIADD R3, R120, 0xffffffcb ;  /* 0xffffffcb78037836 */ /* 0x000fe20000000000 */
[----:B------:R-:W-:-:S02]  /*2ab0*/  SEL R7, RZ, 0x7fff8, P5 ;  /* 0x0007fff8ff077807 */ /* 0x000fc40002800000 */
[----:B------:R-:W-:Y:S01]  /*2ac0*/  ISETP.GE.U32.AND P5, PT, R22, 0x7fffff8b, PT ;  /* 0x7fffff8b1600780c */ /* 0x000fe20003fa6070 */
[C---:B------:R-:W-:Y:S01]  /*2ad0*/  VIADD R22, R120.reuse, 0xffffffc4 ;  /* 0xffffffc478167836 */ /* 0x040fe20000000000 */
[----:B------:R-:W-:Y:S02]  /*2ae0*/  SEL R24, RZ, 0x1, P6 ;  /* 0x00000001ff187807 */ /* 0x000fe40003000000 */
[----:B------:R-:W-:Y:S01]  /*2af0*/  ISETP.GE.U32.AND P6, PT, R3, 0x7fffff8c, PT ;  /* 0x7fffff8c0300780c */ /* 0x000fe20003fc6070 */
[----:B------:R-:W-:Y:S01]  /*2b00*/  VIADD R3, R120, 0xffffffc5 ;  /* 0xffffffc578037836 */ /* 0x000fe20000000000 */
[----:B------:R-:W-:Y:S02]  /*2b10*/  SEL R25, RZ, 0x1fffe, P2 ;  /* 0x0001fffeff197807 */ /* 0x000fe40001000000 */
[----:B------:R-:W-:Y:S02]  /*2b20*/  ISETP.GE.U32.AND P2, PT, R22, 0x7fffff85, PT ;  /* 0x7fffff851600780c */ /* 0x000fe40003f46070 */
[----:B------:R-:W-:-:S02]  /*2b30*/  SEL R22, RZ, 0x4, P5 ;  /* 0x00000004ff167807 */ /* 0x000fc40002800000 */
[----:B------:R-:W-:Y:S01]  /*2b40*/  ISETP.GE.U32.AND P5, PT, R3, 0x7fffff86, PT ;  /* 0x7fffff860300780c */ /* 0x000fe20003fa6070 */
[C---:B------:R-:W-:Y:S01]  /*2b50*/  VIADD R3, R120.reuse, 0xffffffc1 ;  /* 0xffffffc178037836 */ /* 0x040fe20000000000 */
[----:B------:R-:W-:Y:S02]  /*2b60*/  SEL R23, RZ, 0x7fff8, P6 ;  /* 0x0007fff8ff177807 */ /* 0x000fe40003000000 */
[----:B------:R-:W-:Y:S02]  /*2b70*/  ISETP.GE.U32.AND P6, PT, R29, 0x7fffff87, PT ;  /* 0x7fffff871d00780c */ /* 0x000fe40003fc6070 */
[----:B------:R-:W-:Y:S02]  /*2b80*/  SEL R32, RZ, 0x1fffe, P5 ;  /* 0x0001fffeff207807 */ /* 0x000fe40002800000 */
[----:B------:R-:W-:Y:S02]  /*2b90*/  SEL R29, RZ, 0x1, P2 ;  /* 0x00000001ff1d7807 */ /* 0x000fe40001000000 */
[----:B------:R-:W-:Y:S01]  /*2ba0*/  ISETP.GE.U32.AND P5, PT, R3, 0x7fffff82, PT ;  /* 0x7fffff820300780c */ /* 0x000fe20003fa6070 */
[----:B------:R-:W-:Y:S01]  /*2bb0*/  VIADD R3, R120, 0xffffffc3 ;  /* 0xffffffc378037836 */ /* 0x000fe20000000000 */
[----:B------:R-:W-:-:S02]  /*2bc0*/  ISETP.GE.U32.AND P2, PT, R27, 0x7fffff88, PT ;  /* 0x7fffff881b00780c */ /* 0x000fc40003f46070 */
[----:B------:R-:W-:Y:S02]  /*2bd0*/  SEL R27, RZ, 0x4, P6 ;  /* 0x00000004ff1b7807 */ /* 0x000fe40003000000 */
[----:B------:R-:W-:Y:S02]  /*2be0*/  ISETP.GE.U32.AND P6, PT, R30, 0x7fffff83, PT ;  /* 0x7fffff831e00780c */ /* 0x000fe40003fc6070 */
[----:B------:R-:W-:Y:S02]  /*2bf0*/  SEL R30, RZ, 0x7fff8, P2 ;  /* 0x0007fff8ff1e7807 */ /* 0x000fe40001000000 */
[----:B------:R-:W-:Y:S01]  /*2c00*/  ISETP.GE.U32.AND P2, PT, R3, 0x7fffff84, PT ;  /* 0x7fffff840300780c */ /* 0x000fe20003f46070 */
[----:B------:R-:W-:Y:S01]  /*2c10*/  VIADD R3, R120, 0xffffffdd ;  /* 0xffffffdd78037836 */ /* 0x000fe20000000000 */
[----:B------:R-:W-:Y:S02]  /*2c20*/  SEL R38, RZ, 0x1fffe, P5 ;  /* 0x0001fffeff267807 */ /* 0x000fe40002800000 */
[----:B------:R-:W-:-:S02]  /*2c30*/  ISETP.GE.U32.AND P5, PT, R31, 0x7fffff9d, PT ;  /* 0x7fffff9d1f00780c */ /* 0x000fc40003fa6070 */
[----:B------:R-:W-:Y:S02]  /*2c40*/  SEL R31, RZ, 0x4, P6 ;  /* 0x00000004ff1f7807 */ /* 0x000fe40003000000 */
[----:B------:R-:W-:Y:S01]  /*2c50*/  ISETP.GE.U32.AND P6, PT, R3, 0x7fffff9e, PT ;  /* 0x7fffff9e0300780c */ /* 0x000fe20003fc6070 */
[C---:B------:R-:W-:Y:S01]  /*2c60*/  VIADD R3, R120.reuse, 0xffffffdf ;  /* 0xffffffdf78037836 */ /* 0x040fe20000000000 */
[----:B------:R-:W-:Y:S02]  /*2c70*/  SEL R36, RZ, 0x7fff8, P2 ;  /* 0x0007fff8ff247807 */ /* 0x000fe40001000000 */
[----:B------:R-:W-:Y:S01]  /*2c80*/  ISETP.GE.U32.AND P2, PT, R35, 0x7fffff9f, PT ;  /* 0x7fffff9f2300780c */ /* 0x000fe20003f46070 */
[C---:B------:R-:W-:Y:S01]  /*2c90*/  VIADD R35, R120.reuse, 0xffffffd8 ;  /* 0xffffffd878237836 */ /* 0x040fe20000000000 */
[----:B------:R-:W-:Y:S02]  /*2ca0*/  SEL R37, RZ, 0x1, P5 ;  /* 0x00000001ff257807 */ /* 0x000fe40002800000 */
[----:B------:R-:W-:Y:S01]  /*2cb0*/  ISETP.GE.U32.AND P5, PT, R3, 0x7fffffa0, PT ;  /* 0x7fffffa00300780c */ /* 0x000fe20003fa6070 */
[----:B------:R-:W-:Y:S01]  /*2cc0*/  VIADD R3, R120, 0xffffffd9 ;  /* 0xffffffd978037836 */ /* 0x000fe20000000000 */
[----:B------:R-:W-:-:S02]  /*2cd0*/  SEL R44, RZ, 0x1fffe, P6 ;  /* 0x0001fffeff2c7807 */ /* 0x000fc40003000000 */
[----:B------:R-:W-:Y:S02]  /*2ce0*/  ISETP.GE.U32.AND P6, PT, R35, 0x7fffff99, PT ;  /* 0x7fffff992300780c */ /* 0x000fe40003fc6070 */
[----:B------:R-:W-:Y:S02]  /*2cf0*/  SEL R35, RZ, 0x4, P2 ;  /* 0x00000004ff237807 */ /* 0x000fe40001000000 */
[----:B------:R-:W-:Y:S01]  /*2d00*/  ISETP.GE.U32.AND P2, PT, R3, 0x7fffff9a, PT ;  /* 0x7fffff9a0300780c */ /* 0x000fe20003f46070 */
[C---:B------:R-:W-:Y:S01]  /*2d10*/  VIADD R3, R120.reuse, 0xffffffdb ;  /* 0xffffffdb78037836 */ /* 0x040fe20000000000 */
[----:B------:R-:W-:Y:S02]  /*2d20*/  SEL R40, RZ, 0x7fff8, P5 ;  /* 0x0007fff8ff287807 */ /* 0x000fe40002800000 */
[----:B------:R-:W-:Y:S01]  /*2d30*/  ISETP.GE.U32.AND P5, PT, R39, 0x7fffff9b, PT ;  /* 0x7fffff9b2700780c */ /* 0x000fe20003fa6070 */
[----:B------:R-:W-:Y:S01]  /*2d40*/  VIADD R39, R120, 0xffffffd4 ;  /* 0xffffffd478277836 */ /* 0x000fe20000000000 */
[----:B------:R-:W-:-:S02]  /*2d50*/  SEL R43, RZ, 0x1, P6 ;  /* 0x00000001ff2b7807 */ /* 0x000fc40003000000 */
[----:B------:R-:W-:Y:S01]  /*2d60*/  ISETP.GE.U32.AND P6, PT, R3, 0x7fffff9c, PT ;  /* 0x7fffff9c0300780c */ /* 0x000fe20003fc6070 */
[C---:B------:R-:W-:Y:S01]  /*2d70*/  VIADD R3, R120.reuse, 0xffffffd5 ;  /* 0xffffffd578037836 */ /* 0x040fe20000000000 */
[----:B------:R-:W-:Y:S02]  /*2d80*/  SEL R54, RZ, 0x1fffe, P2 ;  /* 0x0001fffeff367807 */ /* 0x000fe40001000000 */
        /* <DEDUP_REMOVED lines=10> */
[----:B------:R-:W-:Y:S01]  /*2e30*/  SEL R64, RZ, 0x1fffe, P5 ;  /* 0x0001fffeff407807 */ /* 0x000fe20002800000 */
[----:B------:R-:W-:Y:S01]  /*2e40*/  IMAD.IADD R70, R33, 0x1, R70 ;  /* 0x0000000121467824 */ /* 0x000fe200078e0246 */
[----:B------:R-:W-:Y:S02]  /*2e50*/  SEL R33, RZ, 0x1, P0 ;  /* 0x00000001ff217807 */ /* 0x000fe40000000000 */
[----:B------:R-:W-:-:S02]  /*2e60*/  ISETP.GE.U32.AND P5, PT, R47, 0x7fffff91, PT ;  /* 0x7fffff912f00780c */ /* 0x000fc40003fa6070 */
[----:B------:R-:W-:Y:S02]  /*2e70*/  SEL R47, RZ, 0x4, P6 ;  /* 0x00000004ff2f7807 */ /* 0x000fe40003000000 */
[----:B------:R-:W-:Y:S01]  /*2e80*/  ISETP.GE.U32.AND P6, PT, R3, 0x7fffff92, PT ;  /* 0x7fffff920300780c */ /* 0x000fe20003fc6070 */
[----:B------:R-:W-:Y:S02]  /*2e90*/  VIADD R3, R120, 0xffffffff ;  /* 0xffffffff78037836 */ /* 0x000fe40000000000 */
[----:B------:R-:W-:Y:S02]  /*2ea0*/  IMAD.IADD R67, R67, 0x1, R74 ;  /* 0x0000000143437824 */ /* 0x000fe400078e024a */
[----:B------:R-:W-:Y:S01]  /*2eb0*/  IMAD.IADD R82, R33, 0x1, R82 ;  /* 0x0000000121527824 */ /* 0x000fe200078e0252 */
[----:B------:R-:W-:Y:S01]  /*2ec0*/  SEL R66, RZ, 0x1fffe, P6 ;  /* 0x0001fffeff427807 */ /* 0x000fe20003000000 */
[----:B------:R-:W-:Y:S01]  /*2ed0*/  IMAD.IADD R8, R8, 0x1, R9 ;  /* 0x0000000108087824 */ /* 0x000fe200078e0209 */
[----:B------:R-:W-:Y:S01]  /*2ee0*/  SEL R58, RZ, 0x7fff8, P2 ;  /* 0x0007fff8ff3a7807 */ /* 0x000fe20001000000 */
[----:B------:R-:W-:Y:S01]  /*2ef0*/  IMAD.IADD R71, R71, 0x1, R78 ;  /* 0x0000000147477824 */ /* 0x000fe200078e024e */
[----:B------:R-:W-:Y:S01]  /*2f00*/  ISETP.GE.U32.AND P6, PT, R3, 0x7fffffc0, PT ;  /* 0x7fffffc00300780c */ /* 0x000fe20003fc6070 */
[----:B------:R-:W-:Y:S01]  /*2f10*/  VIADD R3, R120, 0xffffffc0 ;  /* 0xffffffc078037836 */ /* 0x000fe20000000000 */
[----:B------:R-:W-:Y:S01]  /*2f20*/  ISETP.GE.U32.AND P2, PT, R57, 0x7fffff93, PT ;  /* 0x7fffff933900780c */ /* 0x000fe20003f46070 */
[----:B------:R-:W-:Y:S01]  /*2f30*/  IMAD.IADD R24, R24, 0x1, R25 ;  /* 0x0000000118187824 */ /* 0x000fe200078e0219 */
[----:B------:R-:W-:-:S02]  /*2f40*/  LOP3.LUT R67, R67, 0x3, RZ, 0xc0, !PT ;  /* 0x0000000343437812 */ /* 0x000fc400078ec0ff */
[----:B------:R-:W-:Y:S02]  /*2f50*/  LOP3.LUT R82, R82, 0x3, RZ, 0xc0, !PT ;  /* 0x0000000352527812 */ /* 0x000fe400078ec0ff */
[----:B------:R-:W-:Y:S02]  /*2f60*/  SEL R57, RZ, 0x1, P5 ;  /* 0x00000001ff397807 */ /* 0x000fe40002800000 */
[----:B------:R-:W-:Y:S02]  /*2f70*/  ISETP.GE.U32.AND P5, PT, R53, 0x7fffff94, PT ;  /* 0x7fffff943500780c */ /* 0x000fe40003fa6070 */
[----:B------:R-:W-:Y:S02]  /*2f80*/  LOP3.LUT R8, R8, 0x3, RZ, 0xc0, !PT ;  /* 0x0000000308087812 */ /* 0x000fe400078ec0ff */
[----:B------:R-:W-:Y:S02]  /*2f90*/  SEL R53, RZ, 0x4, P2 ;  /* 0x00000004ff357807 */ /* 0x000fe40001000000 */
[----:B------:R-:W-:-:S02]  /*2fa0*/  LOP3.LUT R71, R71, 0x3, RZ, 0xc0, !PT ;  /* 0x0000000347477812 */ /* 0x000fc400078ec0ff */
[----:B------:R-:W-:Y:S02]  /*2fb0*/  IADD3 R65, PT, PT, R67, R72, R65 ;  /* 0x0000004843417210 */ /* 0x000fe40007ffe041 */
[----:B------:R-:W-:Y:S02]  /*2fc0*/  IADD3 R73, PT, PT, R82, R80, R73 ;  /* 0x0000005052497210 */ /* 0x000fe40007ffe049 */
[----:B------:R-:W-:Y:S02]  /*2fd0*/  ISETP.GE.U32.AND P2, PT, R3, 0x7fffff81, PT ;  /* 0x7fffff810300780c */ /* 0x000fe40003f46070 */
[----:B------:R-:W-:Y:S02]  /*2fe0*/  LOP3.LUT R9, R24, 0x3, RZ, 0xc0, !PT ;  /* 0x0000000318097812 */ /* 0x000fe400078ec0ff */
[----:B------:R-:W-:Y:S01]  /*2ff0*/  IADD3 R24, PT, PT, R8, R7, R6 ;  /* 0x0000000708187210 */ /* 0x000fe20007ffe006 */
[----:B------:R-:W-:Y:S01]  /*3000*/  IMAD.SHL.U32 R6, R65, 0x100, RZ ;  /* 0x0000010041067824 */ /* 0x000fe200078e00ff */
[----:B------:R-:W-:-:S02]  /*3010*/  IADD3 R69, PT, PT, R71, R76, R69 ;  /* 0x0000004c47457210 */ /* 0x000fc40007ffe045 */
[----:B------:R-:W-:Y:S02]  /*3020*/  LOP3.LUT R8, R73, 0xf, RZ, 0xc0, !PT ;  /* 0x0000000f49087812 */ /* 0x000fe400078ec0ff */
[----:B------:R-:W-:Y:S02]  /*3030*/  SEL R33, RZ, 0x1, P2 ;  /* 0x00000001ff217807 */ /* 0x000fe40001000000 */
[----:B------:R-:W-:Y:S01]  /*3040*/  LOP3.LUT R70, R70, 0x3, RZ, 0xc0, !PT ;  /* 0x0000000346467812 */ /* 0x000fe200078ec0ff */
[----:B------:R-:W-:Y:S01]  /*3050*/  IMAD R69, R69, 0x10, R8 ;  /* 0x0000001045457824 */ /* 0x000fe200078e0208 */
[----:B------:R-:W-:Y:S01]  /*3060*/  LOP3.LUT R6, R6, 0xf00, RZ, 0xe2, !PT ;  /* 0x00000f0006067812 */ /* 0x000fe200078ee2ff */
[----:B------:R-:W-:Y:S01]  /*3070*/  IMAD.IADD R33, R33, 0x1, R38 ;  /* 0x0000000121217824 */ /* 0x000fe200078e0226 */
[----:B------:R-:W-:Y:S01]  /*3080*/  IADD3 R61, PT, PT, R70, R68, R61 ;  /* 0x00000044463d7210 */ /* 0x000fe20007ffe03d */
[----:B------:R-:W-:Y:S01]  /*3090*/  IMAD.IADD R57, R57, 0x1, R66 ;  /* 0x0000000139397824 */ /* 0x000fe200078e0242 */
[----:B------:R-:W-:Y:S01]  /*30a0*/  IADD3 R25, PT, PT, R9, R23, R22 ;  /* 0x0000001709197210 */ /* 0x000fe20007ffe016 */
[----:B------:R-:W-:Y:S01]  /*30b0*/  IMAD.IADD R29, R29, 0x1, R32 ;  /* 0x000000011d1d7824 */ /* 0x000fe200078e0220 */
[----:B------:R-:W-:Y:S01]  /*30c0*/  LOP3.LUT R22, R69, 0xff, RZ, 0xc0, !PT ;  /* 0x000000ff45167812 */ /* 0x000fe200078ec0ff */
[----:B------:R-:W-:Y:S01]  /*30d0*/  IMAD.IADD R49, R49, 0x1, R64 ;  /* 0x0000000131317824 */ /* 0x000fe200078e0240 */
[----:B------:R-:W-:Y:S01]  /*30e0*/  LOP3.LUT R33, R33, 0x3, RZ, 0xc0, !PT ;  /* 0x0000000321217812 */ /* 0x000fe200078ec0ff */
[----:B------:R-:W-:Y:S01]  /*30f0*/  IMAD R61, R61, 0x1000, R6 ;  /* 0x000010003d3d7824 */ /* 0x000fe200078e0206 */
[----:B------:R-:W-:-:S02]  /*3100*/  SEL R8, RZ, 0x7fff8, P5 ;  /* 0x0007fff8ff087807 */ /* 0x000fc40002800000 */
[----:B------:R-:W-:Y:S01]  /*3110*/  LOP3.LUT R57, R57, 0x3, RZ, 0xc0, !PT ;  /* 0x0000000339397812 */ /* 0x000fe200078ec0ff */
[----:B------:R-:W-:Y:S01]  /*3120*/  IMAD.IADD R22, R61, 0x1, R22 ;  /* 0x000000013d167824 */ /* 0x000fe200078e0216 */
[----:B------:R-:W-:Y:S02]  /*3130*/  LOP3.LUT R29, R29, 0x3, RZ, 0xc0, !PT ;  /* 0x000000031d1d7812 */ /* 0x000fe400078ec0ff */
[----:B------:R-:W-:Y:S02]  /*3140*/  IADD3 R31, PT, PT, R33, R36, R31 ;  /* 0x00000024211f7210 */ /* 0x000fe40007ffe01f */
[----:B------:R-:W-:Y:S02]  /*3150*/  LOP3.LUT R49, R49, 0x3, RZ, 0xc0, !PT ;  /* 0x0000000331317812 */ /* 0x000fe400078ec0ff */
[----:B------:R-:W-:Y:S02]  /*3160*/  SHF.R.S32.HI R7, RZ, 0x1f, R158 ;  /* 0x0000001fff077819 */ /* 0x000fe4000001149e */
[----:B------:R-:W-:-:S02]  /*3170*/  IADD3 R6, P5, PT, R158, R97, RZ ;  /* 0x000000619e067210 */ /* 0x000fc40007fbe0ff */
[----:B------:R-:W-:Y:S02]  /*3180*/  IADD3 R53, PT, PT, R57, R8, R53 ;  /* 0x0000000839357210 */ /* 0x000fe40007ffe035 */
[----:B------:R-:W-:Y:S02]  /*3190*/  IADD3 R27, PT, PT, R29, R30, R27 ;  /* 0x0000001e1d1b7210 */ /* 0x000fe40007ffe01b */
[----:B------:R-:W-:Y:S02]  /*31a0*/  LOP3.LUT R8, R31, 0xf, RZ, 0xc0, !PT ;  /* 0x0000000f1f087812 */ /* 0x000fe400078ec0ff */
[----:B------:R-:W-:Y:S02]  /*31b0*/  IADD3 R49, PT, PT, R49, R58, R47 ;  /* 0x0000003a31317210 */ /* 0x000fe40007ffe02f */
[----:B------:R-:W-:Y:S01]  /*31c0*/  LOP3.LUT R30, R22, 0xffff, RZ, 0xc0, !PT ;  /* 0x0000ffff161e7812 */ /* 0x000fe200078ec0ff */
[----:B------:R-:W-:Y:S01]  /*31d0*/  IMAD.X R7, R7, 0x1, R5, P5 ;  /* 0x0000000107077824 */ /* 0x000fe200028e0605 */
[----:B------:R-:W-:Y:S01]  /*31e0*/  PRMT R47, RZ, 0x7610, R47 ;  /* 0x00007610ff2f7816 */ /* 0x000fe2000000002f */
[----:B------:R-:W-:Y:S01]  /*31f0*/  IMAD R29, R27, 0x10, R8 ;  /* 0x000000101b1d7824 */ /* 0x000fe200078e0208 */
[----:B------:R-:W-:-:S02]  /*3200*/  SHF.R.U32.HI R9, RZ, 0xe, R30 ;  /* 0x0000000eff097819 */ /* 0x000fc4000001161e */
[----:B------:R-:W-:Y:S02]  /*3210*/  LOP3.LUT R22, R53, 0xf, RZ, 0xc0, !PT ;  /* 0x0000000f35167812 */ /* 0x000fe400078ec0ff */
[----:B------:R-:W-:Y:S01]  /*3220*/  SHF.R.S32.HI R23, RZ, 0x1f, R157 ;  /* 0x0000001fff177819 */ /* 0x000fe2000001149d */
[----:B------:R0:W2:Y:S01]  /*3230*/  @!P4 LDG.E.U8 R47, desc[UR24][R6.64] ;  /* 0x00000018062fc981 */ /* 0x0000a2000c1e1100 */
[-C--:B------:R-:W-:Y:S02]  /*3240*/  IADD3 R8, P5, PT, R157, R97.reuse, RZ ;  /* 0x000000619d087210 */ /* 0x080fe40007fbe0ff */
[----:B------:R-:W-:Y:S01]  /*3250*/  LOP3.LUT P4, RZ, R9, 0x1, RZ, 0xc0, !PT ;  /* 0x0000000109ff7812 */ /* 0x000fe2000788c0ff */
[----:B------:R-:W-:Y:S01]  /*3260*/  IMAD.IADD R37, R37, 0x1, R44 ;  /* 0x0000000125257824 */ /* 0x000fe200078e022c */
[----:B------:R-:W-:Y:S01]  /*3270*/  SHF.R.S32.HI R27, RZ, 0x1f, R152 ;  /* 0x0000001fff1b7819 */ /* 0x000fe20000011498 */
[----:B------:R-:W-:Y:S01]  /*3280*/  IMAD R49, R49, 0x10, R22 ;  /* 0x0000001031317824 */ /* 0x000fe200078e0216 */
[----:B------:R-:W-:Y:S01]  /*3290*/  PRMT R44, RZ, 0x7610, R44 ;  /* 0x00007610ff2c7816 */ /* 0x000fe2000000002c */
[----:B------:R-:W-:Y:S01]  /*32a0*/  IMAD.X R9, R23, 0x1, R5, P5 ;  /* 0x0000000117097824 */ /* 0x000fe200028e0605 */
[----:B------:R-:W-:-:S02]  /*32b0*/  IADD3 R22, P5, PT, R152, R97, RZ ;  /* 0x0000006198167210 */ /* 0x000fc40007fbe0ff */
[--C-:B0-----:R-:W-:Y:S02]  /*32c0*/  SHF.R.U32.HI R6, RZ, 0xd, R30.reuse ;  /* 0x0000000dff067819 */ /* 0x101fe4000001161e */
[----:B------:R0:W2:Y:S01]  /*32d0*/  @!P3 LDG.E.U8 R44, desc[UR24][R8.64] ;  /* 0x00000018082cb981 */ /* 0x0000a2000c1e1100 */
[----:B------:R-:W-:Y:S01]  /*32e0*/  IMAD.X R23, R27, 0x1, R5, P5 ;  /* 0x000000011b177824 */ /* 0x000fe200028e0605 */
[----:B------:R-:W-:Y:S02]  /*32f0*/  LOP3.LUT P3, RZ, R6, 0x1, RZ, 0xc0, !PT ;  /* 0x0000000106ff7812 */ /* 0x000fe4000786c0ff */
[----:B------:R-:W-:Y:S02]  /*3300*/  SHF.R.U32.HI R7, RZ, 0xc, R30 ;  /* 0x0000000cff077819 */ /* 0x000fe4000001161e */
[----:B------:R-:W-:Y:S01]  /*3310*/  SHF.R.S32.HI R27, RZ, 0x1f, R151 ;  /* 0x0000001fff1b7819 */ /* 0x000fe20000011497 */
[----:B------:R1:W2:Y:S01]  /*3320*/  @P4 LDG.E.U8 R99, desc[UR24][R22.64] ;  /* 0x0000001816634981 */ /* 0x0002a2000c1e1100 */
[----:B------:R-:W-:-:S02]  /*3330*/  IADD3 R6, P5, PT, R151, R97, RZ ;  /* 0x0000006197067210 */ /* 0x000fc40007fbe0ff */
[----:B------:R-:W-:Y:S01]  /*3340*/  LOP3.LUT P4, RZ, R7, 0x1, RZ, 0xc0, !PT ;  /* 0x0000000107ff7812 */ /* 0x000fe2000788c0ff */
[----:B------:R-:W-:Y:S01]  /*3350*/  IMAD.SHL.U32 R25, R25, 0x100, RZ ;  /* 0x0000010019197824 */ /* 0x000fe200078e00ff */
[----:B0-----:R-:W-:Y:S01]  /*3360*/  SHF.R.S32.HI R9, RZ, 0x1f, R150 ;  /* 0x0000001fff097819 */ /* 0x001fe20000011496 */
[--C-:B------:R-:W-:Y:S01]  /*3370*/  IMAD.X R7, R27, 0x1, R5.reuse, P5 ;  /* 0x000000011b077824 */ /* 0x100fe200028e0605 */
[----:B------:R-:W-:Y:S02]  /*3380*/  IADD3 R8, P5, PT, R150, R97, RZ ;  /* 0x0000006196087210 */ /* 0x000fe40007fbe0ff */
[----:B------:R-:W-:Y:S02]  /*3390*/  PRMT R58, RZ, 0x7610, R58 ;  /* 0x00007610ff3a7816 */ /* 0x000fe4000000003a */
[----:B-1----:R-:W-:Y:S01]  /*33a0*/  SHF.R.U32.HI R22, RZ, 0xb, R30 ;  /* 0x0000000bff167819 */ /* 0x002fe2000001161e */
[----:B------:R-:W-:Y:S01]  /*33b0*/  IMAD.X R9, R9, 0x1, R5, P5 ;  /* 0x0000000109097824 */ /* 0x000fe200028e0605 */
[----:B------:R-:W-:-:S02]  /*33c0*/  LOP3.LUT R25, R25, 0xf00, RZ, 0xe2, !PT ;  /* 0x00000f0019197812 */ /* 0x000fc400078ee2ff */
[----:B------:R-:W-:Y:S02]  /*33d0*/  PRMT R61, RZ, 0x7610, R61 ;  /* 0x00007610ff3d7816 */ /* 0x000fe4000000003d */
[----:B------:R-:W-:Y:S01]  /*33e0*/  LOP3.LUT P5, RZ, R22, 0x1, RZ, 0xc0, !PT ;  /* 0x0000000116ff7812 */ /* 0x000fe200078ac0ff */
[----:B------:R-:W-:Y:S01]  /*33f0*/  IMAD R27, R24, 0x1000, R25 ;  /* 0x00001000181b7824 */ /* 0x000fe200078e0219 */
[----:B------:R-:W2:Y:S01]  /*3400*/  @P4 LDG.E.U8 R58, desc[UR24][R8.64] ;  /* 0x00000018083a4981 */ /* 0x000ea2000c1e1100 */
[----:B------:R-:W-:Y:S02]  /*3410*/  SHF.R.U32.HI R23, RZ, 0xf, R30 ;  /* 0x0000000fff177819 */ /* 0x000fe4000001161e */
[----:B------:R-:W-:Y:S01]  /*3420*/  SHF.R.S32.HI R25, RZ, 0x1f, R146 ;  /* 0x0000001fff197819 */ /* 0x000fe20000011492 */
[----:B------:R-:W-:Y:S01]  /*3430*/  IMAD.IADD R43, R43, 0x1, R54 ;  /* 0x000000012b2b7824 */ /* 0x000fe200078e0236 */
[----:B------:R-:W-:Y:S01]  /*3440*/  IADD3 R22, P4, PT, R146, R97, RZ ;  /* 0x0000006192167210 */ /* 0x000fe20007f9e0ff */
[----:B------:R0:W2:Y:S01]  /*3450*/  @P3 LDG.E.U8 R61, desc[UR24][R6.64] ;  /* 0x00000018063d3981 */ /* 0x0000a2000c1e1100 */
[----:B------:R-:W-:-:S02]  /*3460*/  LOP3.LUT P3, RZ, R23, 0x1, RZ, 0xc0, !PT ;  /* 0x0000000117ff7812 */ /* 0x000fc4000786c0ff */
[----:B------:R-:W-:Y:S01]  /*3470*/  PRMT R54, RZ, 0x7610, R54 ;  /* 0x00007610ff367816 */ /* 0x000fe20000000036 */
[----:B------:R-:W-:Y:S01]  /*3480*/  IMAD.X R23, R25, 0x1, R5, P4 ;  /* 0x0000000119177824 */ /* 0x000fe200020e0605 */
[----:B------:R-:W-:-:S04]  /*3490*/  SHF.R.S32.HI R25, RZ, 0x1f, R156 ;  /* 0x0000001fff197819 */ /* 0x000fc8000001149c */
[----:B------:R1:W2:Y:S01]  /*34a0*/  @P5 LDG.E.U8 R54, desc[UR24][R22.64] ;  /* 0x0000001816365981 */ /* 0x0002a2000c1e1100 */
[----:B0-----:R-:W-:Y:S02]  /*34b0*/  SHF.R.U32.HI R7, RZ, 0xa, R30 ;  /* 0x0000000aff077819 */ /* 0x001fe4000001161e */
[-C--:B------:R-:W-:Y:S02]  /*34c0*/  IADD3 R6, P4, PT, R156, R97.reuse, RZ ;  /* 0x000000619c067210 */ /* 0x080fe40007f9e0ff */
[----:B------:R-:W-:Y:S02]  /*34d0*/  LOP3.LUT P5, RZ, R7, 0x1, RZ, 0xc0, !PT ;  /* 0x0000000107ff7812 */ /* 0x000fe400078ac0ff */
[----:B------:R-:W-:Y:S01]  /*34e0*/  LOP3.LUT R43, R43, 0x3, RZ, 0xc0, !PT ;  /* 0x000000032b2b7812 */ /* 0x000fe200078ec0ff */
[----:B------:R-:W-:Y:S01]  /*34f0*/  IMAD.X R7, R25, 0x1, R5, P4 ;  /* 0x0000000119077824 */ /* 0x000fe200020e0605 */
[----:B------:R-:W-:Y:S02]  /*3500*/  SHF.R.S32.HI R9, RZ, 0x1f, R145 ;  /* 0x0000001fff097819 */ /* 0x000fe40000011491 */
[----:B------:R-:W-:-:S02]  /*3510*/  IADD3 R8, P4, PT, R145, R97, RZ ;  /* 0x0000006191087210 */ /* 0x000fc40007f9e0ff */
[--C-:B------:R-:W-:Y:S01]  /*3520*/  IADD3 R43, PT, PT, R43, R52, R39.reuse ;  /* 0x000000342b2b7210 */ /* 0x100fe20007ffe027 */
[----:B------:R0:W2:Y:S01]  /*3530*/  @P3 LDG.E.U8 R111, desc[UR24][R6.64] ;  /* 0x00000018066f3981 */ /* 0x0000a2000c1e1100 */
[----:B------:R-:W-:Y:S01]  /*3540*/  PRMT R39, RZ, 0x7610, R39 ;  /* 0x00007610ff277816 */ /* 0x000fe20000000027 */
[----:B------:R-:W-:Y:S01]  /*3550*/  IMAD.X R9, R9, 0x1, R5, P4 ;  /* 0x0000000109097824 */ /* 0x000fe200020e0605 */
[--C-:B------:R-:W-:Y:S02]  /*3560*/  SHF.R.U32.HI R24, RZ, 0x9, R30.reuse ;  /* 0x00000009ff187819 */ /* 0x100fe4000001161e */
[----:B-1----:R-:W-:Y:S02]  /*3570*/  SHF.R.U32.HI R23, RZ, 0x8, R30 ;  /* 0x00000008ff177819 */ /* 0x002fe4000001161e */
[----:B------:R-:W-:Y:S01]  /*3580*/  LOP3.LUT P3, RZ, R24, 0x1, RZ, 0xc0, !PT ;  /* 0x0000000118ff7812 */ /* 0x000fe2000786c0ff */
[----:B------:R1:W2:Y:S01]  /*3590*/  @P5 LDG.E.U8 R39, desc[UR24][R8.64] ;  /* 0x0000001808275981 */ /* 0x0002a2000c1e1100 */
[----:B------:R-:W-:-:S02]  /*35a0*/  SHF.R.S32.HI R25, RZ, 0x1f, R144 ;  /* 0x0000001fff197819 */ /* 0x000fc40000011490 */
[-C--:B0-----:R-:W-:Y:S02]  /*35b0*/  IADD3 R6, P5, PT, R144, R97.reuse, RZ ;  /* 0x0000006190067210 */ /* 0x081fe40007fbe0ff */
[----:B------:R-:W-:Y:S01]  /*35c0*/  LOP3.LUT R37, R37, 0x3, RZ, 0xc0, !PT ;  /* 0x0000000325257812 */ /* 0x000fe200078ec0ff */
[----:B------:R-:W-:Y:S01]  /*35d0*/  IMAD.SHL.U32 R22, R43, 0x100, RZ ;  /* 0x000001002b167824 */ /* 0x000fe200078e00ff */
[----:B------:R-:W-:Y:S01]  /*35e0*/  LOP3.LUT P4, RZ, R23, 0x1, RZ, 0xc0, !PT ;  /* 0x0000000117ff7812 */ /* 0x000fe2000788c0ff */
[----:B------:R-:W-:Y:S01]  /*35f0*/  IMAD.X R7, R25, 0x1, R5, P5 ;  /* 0x0000000119077824 */ /* 0x000fe200028e0605 */
[----:B------:R-:W-:Y:S02]  /*3600*/  IADD3 R35, PT, PT, R37, R40, R35 ;  /* 0x0000002825237210 */ /* 0x000fe40007ffe023 */
[----:B------:R-:W-:Y:S02]  /*3610*/  SHF.R.S32.HI R23, RZ, 0x1f, R142 ;  /* 0x0000001fff177819 */ /* 0x000fe4000001148e */
[----:B------:R-:W-:-:S02]  /*3620*/  IADD3 R24, P5, PT, R142, R97, RZ ;  /* 0x000000618e187210 */ /* 0x000fc40007fbe0ff */
[----:B------:R-:W-:Y:S02]  /*3630*/  PRMT R40, RZ, 0x7610, R40 ;  /* 0x00007610ff287816 */ /* 0x000fe40000000028 */
[----:B------:R-:W-:Y:S02]  /*3640*/  LOP3.LUT R22, R22, 0xf00, RZ, 0xe2, !PT ;  /* 0x00000f0016167812 */ /* 0x000fe400078ee2ff */
[----:B-1----:R-:W-:Y:S01]  /*3650*/  SHF.R.U32.HI R8, RZ, 0x7, R30 ;  /* 0x00000007ff087819 */ /* 0x002fe2000001161e */
[----:B------:R-:W-:Y:S01]  /*3660*/  IMAD.X R25, R23, 0x1, R5, P5 ;  /* 0x0000000117197824 */ /* 0x000fe200028e0605 */
[----:B------:R-:W-:Y:S01]  /*3670*/  PRMT R43, RZ, 0x7610, R43 ;  /* 0x00007610ff2b7816 */ /* 0x000fe2000000002b */
[----:B------:R0:W2:Y:S01]  /*3680*/  @P3 LDG.E.U8 R40, desc[UR24][R6.64] ;  /* 0x0000001806283981 */ /* 0x0000a2000c1e1100 */
[----:B------:R-:W-:Y:S01]  /*3690*/  IMAD R35, R35, 0x1000, R22 ;  /* 0x0000100023237824 */ /* 0x000fe200078e0216 */
[----:B------:R-:W-:Y:S02]  /*36a0*/  LOP3.LUT P3, RZ, R8, 0x1, RZ, 0xc0, !PT ;  /* 0x0000000108ff7812 */ /* 0x000fe4000786c0ff */
[----:B------:R-:W-:Y:S01]  /*36b0*/  SHF.R.U32.HI R9, RZ, 0x6, R30 ;  /* 0x00000006ff097819 */ /* 0x000fe2000001161e */
[----:B------:R1:W2:Y:S01]  /*36c0*/  @P4 LDG.E.U8 R43, desc[UR24][R24.64] ;  /* 0x00000018182b4981 */ /* 0x0002a2000c1e1100 */
[----:B------:R-:W-:-:S02]  /*36d0*/  LOP3.LUT R22, R29, 0xff, RZ, 0xc0, !PT ;  /* 0x000000ff1d167812 */ /* 0x000fc400078ec0ff */
[----:B------:R-:W-:Y:S02]  /*36e0*/  SHF.R.S32.HI R23, RZ, 0x1f, R140 ;  /* 0x0000001fff177819 */ /* 0x000fe4000001148c */
[-C--:B------:R-:W-:Y:S02]  /*36f0*/  IADD3 R8, P5, PT, R140, R97.reuse, RZ ;  /* 0x000000618c087210 */ /* 0x080fe40007fbe0ff */
[----:B------:R-:W-:Y:S01]  /*3700*/  LOP3.LUT P4, RZ, R9, 0x1, RZ, 0xc0, !PT ;  /* 0x0000000109ff7812 */ /* 0x000fe2000788c0ff */
[----:B------:R-:W-:Y:S01]  /*3710*/  IMAD.IADD R27, R27, 0x1, R22 ;  /* 0x000000011b1b7824 */ /* 0x000fe200078e0216 */
[----:B0-----:R-:W-:Y:S01]  /*3720*/  SHF.R.S32.HI R7, RZ, 0x1f, R139 ;  /* 0x0000001fff077819 */ /* 0x001fe2000001148b */
[----:B------:R-:W-:Y:S01]  /*3730*/  IMAD.X R9, R23, 0x1, R5, P5 ;  /* 0x0000000117097824 */ /* 0x000fe200028e0605 */
[----:B------:R-:W-:Y:S02]  /*3740*/  IADD3 R22, P5, PT, R139, R97, RZ ;  /* 0x000000618b167210 */ /* 0x000fe40007fbe0ff */
[----:B------:R-:W-:-:S02]  /*3750*/  SHF.R.U32.HI R6, RZ, 0x5, R30 ;  /* 0x00000005ff067819 */ /* 0x000fc4000001161e */
[----:B------:R0:W2:Y:S01]  /*3760*/  @P3 LDG.E.U8 R112, desc[UR24][R8.64] ;  /* 0x0000001808703981 */ /* 0x0000a2000c1e1100 */
[----:B------:R-:W-:Y:S01]  /*3770*/  IMAD.X R23, R7, 0x1, R5, P5 ;  /* 0x0000000107177824 */ /* 0x000fe200028e0605 */
[----:B------:R-:W-:Y:S02]  /*3780*/  LOP3.LUT P3, RZ, R6, 0x1, RZ, 0xc0, !PT ;  /* 0x0000000106ff7812 */ /* 0x000fe4000786c0ff */
[----:B------:R-:W-:Y:S02]  /*3790*/  SHF.R.U32.HI R7, RZ, 0x4, R30 ;  /* 0x00000004ff077819 */ /* 0x000fe4000001161e */
[----:B-1----:R-:W-:Y:S01]  /*37a0*/  SHF.R.S32.HI R25, RZ, 0x1f, R137 ;  /* 0x0000001fff197819 */ /* 0x002fe20000011489 */
[----:B------:R-:W2:Y:S01]  /*37b0*/  @P4 LDG.E.U8 R95, desc[UR24][R22.64] ;  /* 0x00000018165f4981 */ /* 0x000ea2000c1e1100 */
[----:B------:R-:W-:Y:S02]  /*37c0*/  IADD3 R6, P5, PT, R137, R97, RZ ;  /* 0x0000006189067210 */ /* 0x000fe40007fbe0ff */
[----:B------:R-:W-:-:S02]  /*37d0*/  LOP3.LUT P4, RZ, R7, 0x1, RZ, 0xc0, !PT ;  /* 0x0000000107ff7812 */ /* 0x000fc4000788c0ff */
[----:B0-----:R-:W-:Y:S01]  /*37e0*/  SHF.R.S32.HI R9, RZ, 0x1f, R135 ;  /* 0x0000001fff097819 */ /* 0x001fe20000011487 */
[----:B------:R-:W-:Y:S01]  /*37f0*/  IMAD.X R7, R25, 0x1, R5, P5 ;  /* 0x0000000119077824 */ /* 0x000fe200028e0605 */
[----:B------:R-:W-:Y:S02]  /*3800*/  IADD3 R8, P5, PT, R135, R97, RZ ;  /* 0x0000006187087210 */ /* 0x000fe40007fbe0ff */
[----:B------:R-:W-:Y:S02]  /*3810*/  PRMT R38, RZ, 0x7610, R38 ;  /* 0x00007610ff267816 */ /* 0x000fe40000000026 */
[----:B------:R-:W-:Y:S01]  /*3820*/  PRMT R57, RZ, 0x7610, R57 ;  /* 0x00007610ff397816 */ /* 0x000fe20000000039 */
[----:B------:R-:W-:-:S03]  /*3830*/  IMAD.X R9, R9, 0x1, R5, P5 ;  /* 0x0000000109097824 */ /* 0x000fc600028e0605 */
[----:B------:R0:W2:Y:S04]  /*3840*/  @P3 LDG.E.U8 R38, desc[UR24][R6.64] ;  /* 0x0000001806263981 */ /* 0x0000a8000c1e1100 */
[----:B------:R1:W2:Y:S01]  /*3850*/  @P4 LDG.E.U8 R57, desc[UR24][R8.64] ;  /* 0x0000001808394981 */ /* 0x0002a2000c1e1100 */
[-C--:B------:R-:W-:Y:S02]  /*3860*/  IADD3 R104, P4, PT, R132, R97.reuse, RZ ;  /* 0x0000006184687210 */ /* 0x080fe40007f9e0ff */
[----:B0-----:R-:W-:Y:S02]  /*3870*/  SHF.R.S32.HI R7, RZ, 0x1f, R132 ;  /* 0x0000001fff077819 */ /* 0x001fe40000011484 */
[----:B------:R-:W-:Y:S02]  /*3880*/  SHF.R.S32.HI R4, RZ, 0x1f, R134 ;  /* 0x0000001fff047819 */ /* 0x000fe40000011486 */
[----:B------:R-:W-:Y:S01]  /*3890*/  IADD3 R106, P5, PT, R134, R97, RZ ;  /* 0x00000061866a7210 */ /* 0x000fe20007fbe0ff */
[----:B------:R-:W-:Y:S01]  /*38a0*/  IMAD.X R105, R7, 0x1, R5, P4 ;  /* 0x0000000107697824 */ /* 0x000fe200020e0605 */
[----:B------:R-:W-:-:S02]  /*38b0*/  LOP3.LUT R24, R49, 0xff, RZ, 0xc0, !PT ;  /* 0x000000ff31187812 */ /* 0x000fc400078ec0ff */
[----:B------:R-:W-:Y:S02]  /*38c0*/  SHF.R.S32.HI R25, RZ, 0x1f, R129 ;  /* 0x0000001fff197819 */ /* 0x000fe40000011481 */
[-C--:B------:R-:W-:Y:S01]  /*38d0*/  IADD3 R64, P4, PT, R129, R97.reuse, RZ ;  /* 0x0000006181407210 */ /* 0x080fe20007f9e0ff */
[----:B------:R-:W-:Y:S01]  /*38e0*/  IMAD.X R107, R4, 0x1, R5, P5 ;  /* 0x00000001046b7824 */ /* 0x000fe200028e0605 */
[----:B-1----:R-:W-:Y:S01]  /*38f0*/  SHF.R.S32.HI R9, RZ, 0x1f, R131 ;  /* 0x0000001fff097819 */ /* 0x002fe20000011483 */
[----:B------:R-:W-:Y:S01]  /*3900*/  IMAD.IADD R24, R35, 0x1, R24 ;  /* 0x0000000123187824 */ /* 0x000fe200078e0218 */
[----:B------:R-:W-:Y:S01]  /*3910*/  SHF.R.S32.HI R23, RZ, 0x1f, R130 ;  /* 0x0000001fff177819 */ /* 0x000fe20000011482 */
[----:B------:R-:W-:Y:S01]  /*3920*/  IMAD.X R65, R25, 0x1, R5, P4 ;  /* 0x0000000119417824 */ /* 0x000fe200020e0605 */
[-C--:B------:R-:W-:Y:S02]  /*3930*/  IADD3 R102, P3, PT, R131, R97.reuse, RZ ;  /* 0x0000006183667210 */ /* 0x080fe40007f7e0ff */
[----:B------:R-:W-:-:S02]  /*3940*/  IADD3 R36, P5, PT, R130, R97, RZ ;  /* 0x0000006182247210 */ /* 0x000fc40007fbe0ff */
[----:B------:R-:W-:Y:S02]  /*3950*/  SHF.R.S32.HI R31, RZ, 0x1f, R126 ;  /* 0x0000001fff1f7819 */ /* 0x000fe4000001147e */
[-C--:B------:R-:W-:Y:S01]  /*3960*/  IADD3 R70, P4, PT, R126, R97.reuse, RZ ;  /* 0x000000617e467210 */ /* 0x080fe20007f9e0ff */
[--C-:B------:R-:W-:Y:S01]  /*3970*/  IMAD.X R103, R9, 0x1, R5.reuse, P3 ;  /* 0x0000000109677824 */ /* 0x100fe200018e0605 */
[----:B------:R-:W-:Y:S01]  /*3980*/  PRMT R119, R27, 0x5410, R24 ;  /* 0x000054101b777816 */ /* 0x000fe20000000018 */
[--C-:B------:R-:W-:Y:S01]  /*3990*/  IMAD.X R37, R23, 0x1, R5.reuse, P5 ;  /* 0x0000000117257824 */ /* 0x100fe200028e0605 */
[----:B------:R-:W-:Y:S01]  /*39a0*/  SHF.R.S32.HI R27, RZ, 0x1f, R128 ;  /* 0x0000001fff1b7819 */ /* 0x000fe20000011480 */
[----:B------:R-:W-:Y:S01]  /*39b0*/  IMAD.X R71, R31, 0x1, R5, P4 ;  /* 0x000000011f477824 */ /* 0x000fe200020e0605 */
[----:B------:R-:W-:Y:S02]  /*39c0*/  SHF.R.S32.HI R29, RZ, 0x1f, R127 ;  /* 0x0000001fff1d7819 */ /* 0x000fe4000001147f */
[----:B------:R-:W-:-:S02]  /*39d0*/  IADD3 R66, P3, PT, R128, R97, RZ ;  /* 0x0000006180427210 */ /* 0x000fc40007f7e0ff */
[-C--:B------:R-:W-:Y:S02]  /*39e0*/  IADD3 R68, P5, PT, R127, R97.reuse, RZ ;  /* 0x000000617f447210 */ /* 0x080fe40007fbe0ff */
[----:B------:R-:W-:Y:S02]  /*39f0*/  SHF.R.S32.HI R49, RZ, 0x1f, R123 ;  /* 0x0000001fff317819 */ /* 0x000fe4000001147b */
[-C--:B------:R-:W-:Y:S01]  /*3a00*/  IADD3 R76, P4, PT, R123, R97.reuse, RZ ;  /* 0x000000617b4c7210 */ /* 0x080fe20007f9e0ff */
[----:B------:R-:W-:Y:S01]  /*3a10*/  IMAD.X R67, R27, 0x1, R5, P3 ;  /* 0x000000011b437824 */ /* 0x000fe200018e0605 */
[----:B------:R-:W-:Y:S01]  /*3a20*/  SHF.R.S32.HI R33, RZ, 0x1f, R125 ;  /* 0x0000001fff217819 */ /* 0x000fe2000001147d */
[--C-:B------:R-:W-:Y:S01]  /*3a30*/  IMAD.X R69, R29, 0x1, R5.reuse, P5 ;  /* 0x000000011d457824 */ /* 0x100fe200028e0605 */
[----:B------:R-:W-:Y:S01]  /*3a40*/  SHF.R.S32.HI R35, RZ, 0x1f, R124 ;  /* 0x0000001fff237819 */ /* 0x000fe2000001147c */
[----:B------:R-:W-:Y:S01]  /*3a50*/  IMAD.X R77, R49, 0x1, R5, P4 ;  /* 0x00000001314d7824 */ /* 0x000fe200020e0605 */
[----:B------:R-:W-:-:S02]  /*3a60*/  IADD3 R72, P3, PT, R125, R97, RZ ;  /* 0x000000617d487210 */ /* 0x000fc40007f7e0ff */
[-C--:B------:R-:W-:Y:S02]  /*3a70*/  IADD3 R74, P5, PT, R124, R97.reuse, RZ ;  /* 0x000000617c4a7210 */ /* 0x080fe40007fbe0ff */
[----:B------:R-:W-:Y:S02]  /*3a80*/  SHF.R.S32.HI R83, RZ, 0x1f, R118 ;  /* 0x0000001fff537819 */ /* 0x000fe40000011476 */
[-C--:B------:R-:W-:Y:S01]  /*3a90*/  IADD3 R82, P4, PT, R118, R97.reuse, RZ ;  /* 0x0000006176527210 */ /* 0x080fe20007f9e0ff */
[--C-:B------:R-:W-:Y:S01]  /*3aa0*/  IMAD.X R73, R33, 0x1, R5.reuse, P3 ;  /* 0x0000000121497824 */ /* 0x100fe200018e0605 */
[----:B------:R-:W-:Y:S01]  /*3ab0*/  SHF.R.S32.HI R53, RZ, 0x1f, R122 ;  /* 0x0000001fff357819 */ /* 0x000fe2000001147a */
[----:B------:R-:W-:Y:S01]  /*3ac0*/  IMAD.X R75, R35, 0x1, R5, P5 ;  /* 0x00000001234b7824 */ /* 0x000fe200028e0605 */
[----:B------:R-:W-:Y:S01]  /*3ad0*/  SHF.R.S32.HI R81, RZ, 0x1f, R121 ;  /* 0x0000001fff517819 */ /* 0x000fe20000011479 */
[----:B------:R-:W-:Y:S01]  /*3ae0*/  IMAD.X R83, R83, 0x1, R5, P4 ;  /* 0x0000000153537824 */ /* 0x000fe200020e0605 */
        /* <DEDUP_REMOVED lines=15> */
[--C-:B------:R-:W-:Y:S01]  /*3be0*/  IMAD.X R87, R87, 0x1, R5.reuse, P5 ;  /* 0x0000000157577824 */ /* 0x100fe200028e0605 */
[-C--:B------:R-:W-:Y:S02]  /*3bf0*/  IADD3 RZ, P3, PT, R94, R97.reuse, RZ ;  /* 0x000000615eff7210 */ /* 0x080fe40007f7e0ff */
[----:B------:R-:W-:Y:S01]  /*3c00*/  IADD3 R90, P5, PT, R114, R97, RZ ;  /* 0x00000061725a7210 */ /* 0x000fe20007fbe0ff */
[--C-:B------:R-:W-:Y:S01]  /*3c10*/  IMAD.X R97, R101, 0x1, R5.reuse, P4 ;  /* 0x0000000165617824 */ /* 0x100fe200020e0605 */
[--C-:B------:R-:W-:Y:S01]  /*3c20*/  SHF.R.U32.HI R4, RZ, 0x3, R30.reuse ;  /* 0x00000003ff047819 */ /* 0x100fe2000001161e */
[----:B------:R-:W-:Y:S01]  /*3c30*/  IMAD R35, R155, UR9, RZ ;  /* 0x000000099b237c24 */ /* 0x000fe2000f8e02ff */
[----:B------:R-:W-:Y:S01]  /*3c40*/  SHF.R.U32.HI R6, RZ, 0x2, R30 ;  /* 0x00000002ff067819 */ /* 0x000fe2000001161e */
[--C-:B------:R-:W-:Y:S01]  /*3c50*/  IMAD.X R91, R91, 0x1, R5.reuse, P5 ;  /* 0x000000015b5b7824 */ /* 0x100fe200028e0605 */
[----:B------:R-:W-:Y:S01]  /*3c60*/  SHF.R.S32.HI R101, RZ, 0x1f, R94 ;  /* 0x0000001fff657819 */ /* 0x000fe2000001145e */
[----:B------:R-:W-:Y:S01]  /*3c70*/  IMAD R8, R19, UR4, RZ ;  /* 0x0000000413087c24 */ /* 0x000fe2000f8e02ff */
[----:B------:R-:W-:Y:S01]  /*3c80*/  LOP3.LUT P4, RZ, R4, 0x1, RZ, 0xc0, !PT ;  /* 0x0000000104ff7812 */ /* 0x000fe2000788c0ff */
[----:B------:R-:W-:Y:S01]  /*3c90*/  VIADD R4, R41, UR20 ;  /* 0x0000001429047c36 */ /* 0x000fe20008000000 */
[----:B------:R-:W-:Y:S01]  /*3ca0*/  LOP3.LUT P5, RZ, R6, 0x1, RZ, 0xc0, !PT ;  /* 0x0000000106ff7812 */ /* 0x000fe200078ac0ff */
[----:B------:R-:W-:Y:S01]  /*3cb0*/  IMAD.X R101, R101, 0x1, R5, P3 ;  /* 0x0000000165657824 */ /* 0x000fe200018e0605 */
[C---:B------:R-:W-:Y:S01]  /*3cc0*/  IADD3 R33, P3, PT, R35.reuse, UR22, RZ ;  /* 0x0000001623217c10 */ /* 0x040fe2000ff7e0ff */
[----:B------:R-:W-:Y:S01]  /*3cd0*/  IMAD R6, R20, UR4, RZ ;  /* 0x0000000414067c24 */ /* 0x000fe2000f8e02ff */
[----:B------:R0:W2:Y:S01]  /*3ce0*/  @!P6 LDG.E.U8 R92, desc[UR24][R4.64] ;  /* 0x00000018045ce981 */ /* 0x0000a2000c1e1100 */
[----:B------:R-:W-:Y:S01]  /*3cf0*/  IMAD R16, R16, UR4, RZ ;  /* 0x0000000410107c24 */ /* 0x000fe2000f8e02ff */
[----:B------:R-:W-:Y:S01]  /*3d00*/  LEA.HI.X.SX32 R35, R35, UR23, 0x1, P3 ;  /* 0x0000001723237c11 */ /* 0x000fe200098f0eff */
[----:B------:R-:W-:Y:S01]  /*3d10*/  IMAD R32, R17, UR4, RZ ;  /* 0x0000000411207c24 */ /* 0x000fe2000f8e02ff */
[----:B------:R-:W1:Y:S01]  /*3d20*/  LDCU UR9, c[0x0][0x3b0] ;  /* 0x00007600ff0977ac */ /* 0x000e620008000800 */
[----:B------:R-:W-:-:S02]  /*3d30*/  IMAD R136, R15, UR4, RZ ;  /* 0x000000040f887c24 */ /* 0x000fc4000f8e02ff */
[----:B------:R-:W-:Y:S02]  /*3d40*/  IMAD R138, R21, UR4, RZ ;  /* 0x00000004158a7c24 */ /* 0x000fe4000f8e02ff */
[----:B------:R-:W-:Y:S01]  /*3d50*/  IMAD R24, R10, UR4, RZ ;  /* 0x000000040a187c24 */ /* 0x000fe2000f8e02ff */
[-C--:B0-----:R-:W-:Y:S01]  /*3d60*/  IADD3 R4, P6, PT, R6, R33.reuse, RZ ;  /* 0x0000002106047210 */ /* 0x081fe20007fde0ff */
[----:B------:R-:W-:Y:S01]  /*3d70*/  IMAD R100, R13, UR4, RZ ;  /* 0x000000040d647c24 */ /* 0x000fe2000f8e02ff */
[----:B------:R-:W-:Y:S01]  /*3d80*/  IADD3 R5, P3, PT, R8, R33, RZ ;  /* 0x0000002108057210 */ /* 0x000fe20007f7e0ff */
[----:B------:R-:W-:Y:S01]  /*3d90*/  IMAD R22, R12, UR4, RZ ;  /* 0x000000040c167c24 */ /* 0x000fe2000f8e02ff */
[----:B------:R-:W-:Y:S01]  /*3da0*/  LEA.HI.X.SX32 R6, R6, R35, 0x1, P6 ;  /* 0x0000002306067211 */ /* 0x000fe200030f0eff */
        /* <DEDUP_REMOVED lines=10> */
[----:B------:R-:W0:Y:S01]  /*3e50*/  LDCU UR22, c[0x0][0x384] ;  /* 0x00007080ff1677ac */ /* 0x000e220008000800 */
[----:B------:R-:W-:-:S02]  /*3e60*/  LEA.HI.X.SX32 R12, R32, R35, 0x1, P3 ;  /* 0x00000023200c7211 */ /* 0x000fc400018f0eff */
[----:B------:R-:W-:Y:S02]  /*3e70*/  IADD3 R13, P3, PT, R138, R33, RZ ;  /* 0x000000218a0d7210 */ /* 0x000fe40007f7e0ff */
[----:B------:R-:W-:Y:S02]  /*3e80*/  LEA.HI.X.SX32 R14, R136, R35, 0x1, P6 ;  /* 0x00000023880e7211 */ /* 0x000fe400030f0eff */
[----:B------:R-:W-:Y:S01]  /*3e90*/  IADD3 R15, P6, PT, R100, R33, RZ ;  /* 0x00000021640f7210 */ /* 0x000fe20007fde0ff */
[----:B------:R-:W-:Y:S01]  /*3ea0*/  IMAD R32, R18, UR7, RZ ;  /* 0x0000000712207c24 */ /* 0x000fe2000f8e02ff */
[----:B------:R-:W-:Y:S02]  /*3eb0*/  LEA.HI.X.SX32 R16, R138, R35, 0x1, P3 ;  /* 0x000000238a107211 */ /* 0x000fe400018f0eff */
[----:B------:R-:W-:Y:S02]  /*3ec0*/  IADD3 R17, P3, PT, R20, R33, RZ ;  /* 0x0000002114117210 */ /* 0x000fe40007f7e0ff */
[----:B------:R-:W-:-:S02]  /*3ed0*/  LEA.HI.X.SX32 R18, R100, R35, 0x1, P6 ;  /* 0x0000002364127211 */ /* 0x000fc400030f0eff */
[----:B------:R-:W-:Y:S02]  /*3ee0*/  IADD3 R19, P6, PT, R22, R33, RZ ;  /* 0x0000002116137210 */ /* 0x000fe40007fde0ff */
[----:B------:R-:W-:Y:S02]  /*3ef0*/  LEA.HI.X.SX32 R20, R20, R35, 0x1, P3 ;  /* 0x0000002314147211 */ /* 0x000fe400018f0eff */
[----:B------:R-:W-:Y:S02]  /*3f00*/  IADD3 R21, P3, PT, R24, R33, RZ ;  /* 0x0000002118157210 */ /* 0x000fe40007f7e0ff */
[----:B------:R-:W-:Y:S02]  /*3f10*/  LEA.HI.X.SX32 R22, R22, R35, 0x1, P6 ;  /* 0x0000002316167211 */ /* 0x000fe400030f0eff */
[----:B------:R-:W-:Y:S02]  /*3f20*/  IADD3 R23, P6, PT, R26, R33, RZ ;  /* 0x000000211a177210 */ /* 0x000fe40007fde0ff */
[----:B------:R-:W-:-:S02]  /*3f30*/  LEA.HI.X.SX32 R24, R24, R35, 0x1, P3 ;  /* 0x0000002318187211 */ /* 0x000fc400018f0eff */
[----:B------:R-:W-:Y:S01]  /*3f40*/  IADD3 R25, P3, PT, R28, R33, RZ ;  /* 0x000000211c197210 */ /* 0x000fe20007f7e0ff */
[----:B-1----:R-:W-:Y:S01]  /*3f50*/  IMAD R34, R34, UR9, RZ ;  /* 0x0000000922227c24 */ /* 0x002fe2000f8e02ff */
[----:B------:R-:W-:Y:S02]  /*3f60*/  LEA.HI.X.SX32 R26, R26, R35, 0x1, P6 ;  /* 0x000000231a1a7211 */ /* 0x000fe400030f0eff */
[----:B------:R-:W-:Y:S02]  /*3f70*/  IADD3 R27, P6, PT, R52, R33, RZ ;  /* 0x00000021341b7210 */ /* 0x000fe40007fde0ff */
[----:B------:R-:W-:Y:S02]  /*3f80*/  LEA.HI.X.SX32 R28, R28, R35, 0x1, P3 ;  /* 0x000000231c1c7211 */ /* 0x000fe400018f0eff */
[----:B------:R-:W-:Y:S02]  /*3f90*/  IADD3 R29, P3, PT, R32, R33, RZ ;  /* 0x00000021201d7210 */ /* 0x000fe40007f7e0ff */
[----:B------:R-:W-:-:S02]  /*3fa0*/  SHF.R.U32.HI R49, RZ, 0x1, R30 ;  /* 0x00000001ff317819 */ /* 0x000fc4000001161e */
[----:B------:R-:W-:Y:S02]  /*3fb0*/  LEA.HI.X.SX32 R30, R52, R35, 0x1, P6 ;  /* 0x00000023341e7211 */ /* 0x000fe400030f0eff */
[----:B------:R-:W-:Y:S02]  /*3fc0*/  IADD3 R31, P6, PT, R34, R33, RZ ;  /* 0x00000021221f7210 */ /* 0x000fe40007fde0ff */
[----:B------:R-:W-:Y:S02]  /*3fd0*/  LEA.HI.X.SX32 R32, R32, R35, 0x1, P3 ;  /* 0x0000002320207211 */ /* 0x000fe400018f0eff */
[----:B------:R-:W-:Y:S02]  /*3fe0*/  IADD3 R33, P3, PT, R46, R33, RZ ;  /* 0x000000212e217210 */ /* 0x000fe40007f7e0ff */
[----:B------:R-:W-:Y:S02]  /*3ff0*/  LEA.HI.X.SX32 R34, R34, R35, 0x1, P6 ;  /* 0x0000002322227211 */ /* 0x000fe400030f0eff */
[----:B------:R-:W-:-:S02]  /*4000*/  LOP3.LUT P6, RZ, R49, 0x1, RZ, 0xc0, !PT ;  /* 0x0000000131ff7812 */ /* 0x000fc400078cc0ff */
[----:B------:R-:W-:Y:S02]  /*4010*/  LEA.HI.X.SX32 R35, R46, R35, 0x1, P3 ;  /* 0x000000232e237211 */ /* 0x000fe400018f0eff */
[C---:B------:R-:W-:Y:S02]  /*4020*/  SHF.R.U64 R46, R119.reuse, 0x1f, RZ ;  /* 0x0000001f772e7819 */ /* 0x040fe400000012ff */
[----:B------:R-:W-:Y:S02]  /*4030*/  PRMT R53, RZ, 0x7610, R53 ;  /* 0x00007610ff357816 */ /* 0x000fe40000000035 */
[----:B------:R-:W-:Y:S02]  /*4040*/  LOP3.LUT P3, RZ, R46, 0x1, RZ, 0xc0, !PT ;  /* 0x000000012eff7812 */ /* 0x000fe4000786c0ff */
[----:B------:R-:W-:Y:S02]  /*4050*/  PRMT R49, RZ, 0x7610, R49 ;  /* 0x00007610ff317816 */ /* 0x000fe40000000031 */
[----:B------:R-:W-:Y:S01]  /*4060*/  PRMT R52, RZ, 0x7610, R52 ;  /* 0x00007610ff347816 */ /* 0x000fe20000000034 */
[----:B------:R-:W2:Y:S01]  /*4070*/  @P4 LDG.E.U8 R53, desc[UR24][R106.64] ;  /* 0x000000186a354981 */ /* 0x000ea2000c1e1100 */
[----:B------:R-:W-:-:S02]  /*4080*/  SHF.R.U64 R46, R119, 0x1e, RZ ;  /* 0x0000001e772e7819 */ /* 0x000fc400000012ff */
[C---:B------:R-:W-:Y:S01]  /*4090*/  SHF.R.U64 R100, R119.reuse, 0x1d, RZ ;  /* 0x0000001d77647819 */ /* 0x040fe200000012ff */
[----:B------:R1:W2:Y:S01]  /*40a0*/  @P6 LDG.E.U8 R49, desc[UR24][R102.64] ;  /* 0x0000001866316981 */ /* 0x0002a2000c1e1100 */
[----:B------:R-:W-:Y:S02]  /*40b0*/  LOP3.LUT P4, RZ, R46, 0x1, RZ, 0xc0, !PT ;  /* 0x000000012eff7812 */ /* 0x000fe4000788c0ff */
[----:B------:R-:W-:Y:S01]  /*40c0*/  PRMT R46, RZ, 0x7610, R46 ;  /* 0x00007610ff2e7816 */ /* 0x000fe2000000002e */
[----:B------:R-:W2:Y:S01]  /*40d0*/  @P5 LDG.E.U8 R52, desc[UR24][R104.64] ;  /* 0x0000001868345981 */ /* 0x000ea2000c1e1100 */
[----:B------:R-:W-:Y:S02]  /*40e0*/  LOP3.LUT P5, RZ, R100, 0x1, RZ, 0xc0, !PT ;  /* 0x0000000164ff7812 */ /* 0x000fe400078ac0ff */
[----:B------:R-:W-:Y:S02]  /*40f0*/  SHF.R.U64 R100, R119, 0x1c, RZ ;  /* 0x0000001c77647819 */ /* 0x000fe400000012ff */
[----:B------:R-:W2:Y:S01]  /*4100*/  @!P0 LDG.E.U8 R46, desc[UR24][R36.64] ;  /* 0x00000018242e8981 */ /* 0x000ea2000c1e1100 */
[----:B-1----:R-:W-:-:S02]  /*4110*/  PRMT R102, RZ, 0x7610, R102 ;  /* 0x00007610ff667816 */ /* 0x002fc40000000066 */
[----:B------:R-:W-:Y:S02]  /*4120*/  LOP3.LUT P0, RZ, R100, 0x1, RZ, 0xc0, !PT ;  /* 0x0000000164ff7812 */ /* 0x000fe4000780c0ff */
[C---:B------:R-:W-:Y:S02]  /*4130*/  SHF.R.U64 R100, R119.reuse, 0x1b, RZ ;  /* 0x0000001b77647819 */ /* 0x040fe400000012ff */
[----:B------:R1:W2:Y:S02]  /*4140*/  @P3 LDG.E.U8 R102, desc[UR24][R64.64] ;  /* 0x0000001840663981 */ /* 0x0002a4000c1e1100 */
[----:B------:R-:W-:Y:S02]  /*4150*/  LOP3.LUT P3, RZ, R100, 0x1, RZ, 0xc0, !PT ;  /* 0x0000000164ff7812 */ /* 0x000fe4000786c0ff */
[----:B------:R-:W-:Y:S02]  /*4160*/  SHF.R.U64 R100, R119, 0x1a, RZ ;  /* 0x0000001a77647819 */ /* 0x000fe400000012ff */
[----:B-1----:R-:W-:-:S02]  /*4170*/  PRMT R65, RZ, 0x7610, R65 ;  /* 0x00007610ff417816 */ /* 0x002fc40000000041 */
[----:B------:R-:W-:-:S04]  /*4180*/  PRMT R64, RZ, 0x7610, R64 ;  /* 0x00007610ff407816 */ /* 0x000fc80000000040 */
[----:B------:R1:W2:Y:S01]  /*4190*/  @P4 LDG.E.U8 R65, desc[UR24][R66.64] ;  /* 0x0000001842414981 */ /* 0x0002a2000c1e1100 */
[----:B------:R-:W-:Y:S02]  /*41a0*/  LOP3.LUT P4, RZ, R100, 0x1, RZ, 0xc0, !PT ;  /* 0x0000000164ff7812 */ /* 0x000fe4000788c0ff */
[C---:B------:R-:W-:Y:S01]  /*41b0*/  SHF.R.U64 R36, R119.reuse, 0x18, RZ ;  /* 0x0000001877247819 */ /* 0x040fe200000012ff */
[----:B------:R0:W2:Y:S01]  /*41c0*/  @P5 LDG.E.U8 R64, desc[UR24][R68.64] ;  /* 0x0000001844405981 */ /* 0x0000a2000c1e1100 */
[----:B------:R-:W-:Y:S02]  /*41d0*/  SHF.R.U64 R100, R119, 0x19, RZ ;  /* 0x0000001977647819 */ /* 0x000fe400000012ff */
[----:B-1----:R-:W-:Y:S02]  /*41e0*/  PRMT R67, RZ, 0x7610, R67 ;  /* 0x00007610ff437816 */ /* 0x002fe40000000043 */
[----:B------:R-:W-:Y:S02]  /*41f0*/  PRMT R66, RZ, 0x7610, R66 ;  /* 0x00007610ff427816 */ /* 0x000fe40000000042 */
[----:B------:R-:W-:-:S02]  /*4200*/  LOP3.LUT P5, RZ, R100, 0x1, RZ, 0xc0, !PT ;  /* 0x0000000164ff7812 */ /* 0x000fc400078ac0ff */
[----:B------:R-:W2:Y:S01]  /*4210*/  @P0 LDG.E.U8 R67, desc[UR24][R70.64] ;  /* 0x0000001846430981 */ /* 0x000ea2000c1e1100 */
[----:B------:R-:W-:Y:S02]  /*4220*/  LOP3.LUT P0, RZ, R36, 0x1, RZ, 0xc0, !PT ;  /* 0x0000000124ff7812 */ /* 0x000fe4000780c0ff */
[C---:B------:R-:W-:Y:S01]  /*4230*/  SHF.R.U64 R36, R119.reuse, 0x17, RZ ;  /* 0x0000001777247819 */ /* 0x040fe200000012ff */
[----:B------:R-:W2:Y:S01]  /*4240*/  @P3 LDG.E.U8 R66, desc[UR24][R72.64] ;  /* 0x0000001848423981 */ /* 0x000ea2000c1e1100 */
[----:B0-----:R-:W-:Y:S02]  /*4250*/  PRMT R69, RZ, 0x7610, R69 ;  /* 0x00007610ff457816 */ /* 0x001fe40000000045 */
[----:B------:R-:W-:Y:S02]  /*4260*/  LOP3.LUT P3, RZ, R36, 0x1, RZ, 0xc0, !PT ;  /* 0x0000000124ff7812 */ /* 0x000fe4000786c0ff */
[----:B------:R-:W-:Y:S02]  /*4270*/  SHF.R.U64 R36, R119, 0x16, RZ ;  /* 0x0000001677247819 */ /* 0x000fe400000012ff */
[----:B------:R-:W-:Y:S01]  /*4280*/  PRMT R68, RZ, 0x7610, R68 ;  /* 0x00007610ff447816 */ /* 0x000fe20000000044 */
[----:B------:R0:W2:Y:S01]  /*4290*/  @P4 LDG.E.U8 R69, desc[UR24][R74.64] ;  /* 0x000000184a454981 */ /* 0x0000a2000c1e1100 */
[----:B------:R-:W-:-:S02]  /*42a0*/  LOP3.LUT P4, RZ, R36, 0x1, RZ, 0xc0, !PT ;  /* 0x0000000124ff7812 */ /* 0x000fc4000788c0ff */
[C---:B------:R-:W-:Y:S02]  /*42b0*/  SHF.R.U64 R36, R119.reuse, 0x15, RZ ;  /* 0x0000001577247819 */ /* 0x040fe400000012ff */
[----:B------:R1:W2:Y:S02]  /*42c0*/  @P5 LDG.E.U8 R68, desc[UR24][R76.64] ;  /* 0x000000184c445981 */ /* 0x0002a4000c1e1100 */
[----:B------:R-:W-:Y:S02]  /*42d0*/  LOP3.LUT P5, RZ, R36, 0x1, RZ, 0xc0, !PT ;  /* 0x0000000124ff7812 */ /* 0x000fe400078ac0ff */
[----:B0-----:R-:W-:Y:S02]  /*42e0*/  PRMT R74, RZ, 0x7610, R74 ;  /* 0x00007610ff4a7816 */ /* 0x001fe4000000004a */
[----:B------:R-:W-:Y:S02]  /*42f0*/  SHF.R.U64 R36, R119, 0x14, RZ ;  /* 0x0000001477247819 */ /* 0x000fe400000012ff */
[----:B------:R-:W-:-:S02]  /*4300*/  PRMT R75, RZ, 0x7610, R75 ;  /* 0x00007610ff4b7816 */ /* 0x000fc4000000004b */
[----:B------:R0:W2:Y:S01]  /*4310*/  @P0 LDG.E.U8 R74, desc[UR24][R78.64] ;  /* 0x000000184e4a0981 */ /* 0x0000a2000c1e1100 */
[----:B------:R-:W-:Y:S02]  /*4320*/  LOP3.LUT P0, RZ, R36, 0x1, RZ, 0xc0, !PT ;  /* 0x0000000124ff7812 */ /* 0x000fe4000780c0ff */
[C---:B------:R-:W-:Y:S01]  /*4330*/  SHF.R.U64 R36, R119.reuse, 0x13, RZ ;  /* 0x0000001377247819 */ /* 0x040fe200000012ff */
[----:B------:R0:W2:Y:S01]  /*4340*/  @P3 LDG.E.U8 R75, desc[UR24][R80.64] ;  /* 0x00000018504b3981 */ /* 0x0000a2000c1e1100 */
[----:B-1----:R-:W-:Y:S02]  /*4350*/  PRMT R77, RZ, 0x7610, R77 ;  /* 0x00007610ff4d7816 */ /* 0x002fe4000000004d */
[----:B------:R-:W-:Y:S02]  /*4360*/  LOP3.LUT P3, RZ, R36, 0x1, RZ, 0xc0, !PT ;  /* 0x0000000124ff7812 */ /* 0x000fe4000786c0ff */
[----:B------:R-:W-:Y:S02]  /*4370*/  SHF.R.U64 R36, R119, 0x12, RZ ;  /* 0x0000001277247819 */ /* 0x000fe400000012ff */
[----:B------:R-:W-:Y:S01]  /*4380*/  PRMT R76, RZ, 0x7610, R76 ;  /* 0x00007610ff4c7816 */ /* 0x000fe2000000004c */
[----:B------:R-:W2:Y:S01]  /*4390*/  @P4 LDG.E.U8 R77, desc[UR24][R82.64] ;  /* 0x00000018524d4981 */ /* 0x000ea2000c1e1100 */
[----:B------:R-:W-:-:S02]  /*43a0*/  LOP3.LUT P4, RZ, R36, 0x1, RZ, 0xc0, !PT ;  /* 0x0000000124ff7812 */ /* 0x000fc4000788c0ff */
[C---:B------:R-:W-:Y:S02]  /*43b0*/  SHF.R.U64 R36, R119.reuse, 0x11, RZ ;  /* 0x0000001177247819 */ /* 0x040fe400000012ff */
[----:B0-----:R-:W-:Y:S01]  /*43c0*/  PRMT R78, RZ, 0x7610, R78 ;  /* 0x00007610ff4e7816 */ /* 0x001fe2000000004e */
[----:B------:R-:W2:Y:S01]  /*43d0*/  @P5 LDG.E.U8 R76, desc[UR24][R84.64] ;  /* 0x00000018544c5981 */ /* 0x000ea2000c1e1100 */
[----:B------:R-:W-:Y:S02]  /*43e0*/  LOP3.LUT P5, RZ, R36, 0x1, RZ, 0xc0, !PT ;  /* 0x0000000124ff7812 */ /* 0x000fe400078ac0ff */
[----:B------:R-:W-:Y:S02]  /*43f0*/  SHF.R.U64 R36, R119, 0x10, RZ ;  /* 0x0000001077247819 */ /* 0x000fe400000012ff */
[----:B------:R-:W-:Y:S01]  /*4400*/  PRMT R79, RZ, 0x7610, R79 ;  /* 0x00007610ff4f7816 */ /* 0x000fe2000000004f */
[----:B------:R-:W2:Y:S01]  /*4410*/  @P0 LDG.E.U8 R78, desc[UR24][R86.64] ;  /* 0x00000018564e0981 */ /* 0x000ea2000c1e1100 */
[----:B------:R-:W-:-:S02]  /*4420*/  PRMT R80, RZ, 0x7610, R80 ;  /* 0x00007610ff507816 */ /* 0x000fc40000000050 */
[----:B------:R-:W-:Y:S02]  /*4430*/  LOP3.LUT P0, RZ, R36, 0x1, RZ, 0xc0, !PT ;  /* 0x0000000124ff7812 */ /* 0x000fe4000780c0ff */
[----:B------:R-:W-:Y:S01]  /*4440*/  SHF.R.U64 R36, R119, 0xf, RZ ;  /* 0x0000000f77247819 */ /* 0x000fe200000012ff */
[----:B------:R0:W2:Y:S01]  /*4450*/  @P4 LDG.E.U8 R79, desc[UR24][R90.64] ;  /* 0x000000185a4f4981 */ /* 0x0000a2000c1e1100 */
[----:B------:R-:W-:Y:S01]  /*4460*/  IMAD R159, R113, 0x30, RZ ;  /* 0x00000030719f7824 */ /* 0x000fe200078e02ff */
[----:B------:R-:W-:Y:S02]  /*4470*/  PRMT R81, RZ, 0x7610, R81 ;  /* 0x00007610ff517816 */ /* 0x000fe40000000051 */
[----:B------:R1:W2:Y:S01]  /*4480*/  @P3 LDG.E.U8 R80, desc[UR24][R88.64] ;  /* 0x0000001858503981 */ /* 0x0002a2000c1e1100 */
[----:B------:R-:W-:Y:S02]  /*4490*/  LOP3.LUT P3, RZ, R36, 0x1, RZ, 0xc0, !PT ;  /* 0x0000000124ff7812 */ /* 0x000fe4000786c0ff */
[----:B0-----:R-:W-:Y:S01]  /*44a0*/  IADD3 R91, P4, PT, R41, UR20, RZ ;  /* 0x00000014295b7c10 */ /* 0x001fe2000ff9e0ff */
[----:B------:R-:W2:Y:S01]  /*44b0*/  @P5 LDG.E.U8 R81, desc[UR24][R96.64] ;  /* 0x0000001860515981 */ /* 0x000ea2000c1e1100 */
[----:B------:R-:W-:-:S02]  /*44c0*/  SHF.R.S32.HI R154, RZ, 0x1f, R159 ;  /* 0x0000001fff9a7819 */ /* 0x000fc4000001149f */
[----:B-1----:R-:W-:Y:S02]  /*44d0*/  IADD3.X R88, PT, PT, R42, UR22, RZ, P4, !PT ;  /* 0x000000162a587c10 */ /* 0x002fe4000a7fe4ff */
[----:B------:R-:W-:Y:S02]  /*44e0*/  SHF.R.U64 R37, R119, 0xe, RZ ;  /* 0x0000000e77257819 */ /* 0x000fe400000012ff */
[----:B------:R-:W-:Y:S01]  /*44f0*/  IADD3 R36, P4, PT, R159, R91, RZ ;  /* 0x0000005b9f247210 */ /* 0x000fe20007f9e0ff */
[----:B------:R-:W-:Y:S01]  /*4500*/  IMAD.IADD R100, R94, 0x1, R91 ;  /* 0x000000015e647824 */ /* 0x000fe200078e025b */
[----:B------:R-:W-:Y:S02]  /*4510*/  LOP3.LUT P5, RZ, R37, 0x1, RZ, 0xc0, !PT ;  /* 0x0000000125ff7812 */ /* 0x000fe400078ac0ff */
[----:B------:R-:W-:Y:S01]  /*4520*/  PRMT R82, RZ, 0x7610, R82 ;  /* 0x00007610ff527816 */ /* 0x000fe20000000052 */
[----:B------:R-:W-:Y:S01]  /*4530*/  IMAD.X R37, R154, 0x1, R88, P4 ;  /* 0x000000019a257824 */ /* 0x000fe200020e0658 */
[----:B------:R-:W-:Y:S01]  /*4540*/  PRMT R83, RZ, 0x7610, R83 ;  /* 0x00007610ff537816 */ /* 0x000fe20000000053 */
[----:B------:R-:W-:Y:S01]  /*4550*/  IMAD R71, R113, 0x31, RZ ;  /* 0x0000003171477824 */ /* 0x000fe200078e02ff */
[----:B------:R-:W-:Y:S01]  /*4560*/  SHF.R.U64 R70, R119, 0xb, RZ ;  /* 0x0000000b77467819 */ /* 0x000fe200000012ff */
[----:B------:R-:W-:Y:S01]  /*4570*/  IMAD R72, R113, 0x34, RZ ;  /* 0x0000003471487824 */ /* 0x000fe200078e02ff */
[----:B------:R-:W2:Y:S02]  /*4580*/  @P0 LDG.E.U8 R82, desc[UR24][R100.64] ;  /* 0x0000001864520981 */ /* 0x000ea4000c1e1100 */
[----:B------:R-:W-:-:S02]  /*4590*/  LOP3.LUT P4, RZ, R70, 0x1, RZ, 0xc0, !PT ;  /* 0x0000000146ff7812 */ /* 0x000fc4000788c0ff */
[----:B------:R0:W2:Y:S01]  /*45a0*/  @P3 LDG.E.U8 R83, desc[UR24][R36.64] ;  /* 0x0000001824533981 */ /* 0x0000a2000c1e1100 */
[----:B------:R-:W-:Y:S02]  /*45b0*/  SHF.R.S32.HI R154, RZ, 0x1f, R71 ;  /* 0x0000001fff9a7819 */ /* 0x000fe40000011447 */
[----:B------:R-:W-:Y:S02]  /*45c0*/  SHF.R.S32.HI R73, RZ, 0x1f, R72 ;  /* 0x0000001fff497819 */ /* 0x000fe40000011448 */
[-C--:B------:R-:W-:Y:S02]  /*45d0*/  IADD3 R70, P3, PT, R72, R91.reuse, RZ ;  /* 0x0000005b48467210 */ /* 0x080fe40007f7e0ff */
[----:B0-----:R-:W-:Y:S02]  /*45e0*/  IADD3 R36, P0, PT, R71, R91, RZ ;  /* 0x0000005b47247210 */ /* 0x001fe40007f1e0ff */
[C---:B------:R-:W-:Y:S02]  /*45f0*/  SHF.R.U64 R71, R119.reuse, 0xa, RZ ;  /* 0x0000000a77477819 */ /* 0x040fe400000012ff */
[----:B------:R-:W-:Y:S01]  /*4600*/  SHF.R.U64 R72, R119, 0x9, RZ ;  /* 0x0000000977487819 */ /* 0x000fe200000012ff */
[--C-:B------:R-:W-:Y:S01]  /*4610*/  IMAD.X R37, R154, 0x1, R88.reuse, P0 ;  /* 0x000000019a257824 */ /* 0x100fe200000e0658 */
[----:B------:R-:W-:Y:S01]  /*4620*/  LOP3.LUT P0, RZ, R71, 0x1, RZ, 0xc0, !PT ;  /* 0x0000000147ff7812 */ /* 0x000fe2000780c0ff */
[----:B------:R-:W-:Y:S01]  /*4630*/  IMAD.X R71, R73, 0x1, R88, P3 ;  /* 0x0000000149477824 */ /* 0x000fe200018e0658 */
[----:B------:R-:W-:-:S02]  /*4640*/  PRMT R86, RZ, 0x7610, R86 ;  /* 0x00007610ff567816 */ /* 0x000fc40000000056 */
[----:B------:R-:W-:Y:S01]  /*4650*/  PRMT R84, RZ, 0x7610, R84 ;  /* 0x00007610ff547816 */ /* 0x000fe20000000054 */
[C---:B------:R-:W-:Y:S02]  /*4660*/  IMAD R73, R113.reuse, 0x35, RZ ;  /* 0x0000003571497824 */ /* 0x040fe400078e02ff */
[----:B------:R-:W-:Y:S01]  /*4670*/  IMAD R160, R113, 0x36, RZ ;  /* 0x0000003671a07824 */ /* 0x000fe200078e02ff */
[----:B------:R-:W-:Y:S01]  /*4680*/  LOP3.LUT P3, RZ, R72, 0x1, RZ, 0xc0, !PT ;  /* 0x0000000148ff7812 */ /* 0x000fe2000786c0ff */
[----:B------:R0:W2:Y:S01]  /*4690*/  @P5 LDG.E.U8 R86, desc[UR24][R36.64] ;  /* 0x0000001824565981 */ /* 0x0000a2000c1e1100 */
[----:B------:R-:W-:Y:S02]  /*46a0*/  SHF.R.S32.HI R159, RZ, 0x1f, R73 ;  /* 0x0000001fff9f7819 */ /* 0x000fe40000011449 */
[----:B------:R-:W-:Y:S01]  /*46b0*/  SHF.R.S32.HI R154, RZ, 0x1f, R160 ;  /* 0x0000001fff9a7819 */ /* 0x000fe200000114a0 */
[----:B------:R1:W2:Y:S01]  /*46c0*/  @P4 LDG.E.U8 R84, desc[UR24][R70.64] ;  /* 0x0000001846544981 */ /* 0x0002a2000c1e1100 */
[----:B------:R-:W-:-:S02]  /*46d0*/  SHF.R.U64 R72, R119, 0x6, RZ ;  /* 0x0000000677487819 */ /* 0x000fc400000012ff */
[-C--:B0-----:R-:W-:Y:S02]  /*46e0*/  IADD3 R36, P4, PT, R73, R91.reuse, RZ ;  /* 0x0000005b49247210 */ /* 0x081fe40007f9e0ff */
[----:B------:R-:W-:Y:S02]  /*46f0*/  SHF.R.U64 R73, R119, 0x7, RZ ;  /* 0x0000000777497819 */ /* 0x000fe400000012ff */
[----:B-1----:R-:W-:Y:S01]  /*4700*/  IADD3 R70, P6, PT, R160, R91, RZ ;  /* 0x0000005ba0467210 */ /* 0x002fe20007fde0ff */
[--C-:B------:R-:W-:Y:S01]  /*4710*/  IMAD.X R37, R159, 0x1, R88.reuse, P4 ;  /* 0x000000019f257824 */ /* 0x100fe200020e0658 */
[----:B------:R-:W-:Y:S02]  /*4720*/  PRMT R87, RZ, 0x7610, R87 ;  /* 0x00007610ff577816 */ /* 0x000fe40000000057 */
[----:B------:R-:W-:Y:S01]  /*4730*/  PRMT R85, RZ, 0x7610, R85 ;  /* 0x00007610ff557816 */ /* 0x000fe20000000055 */
[----:B------:R-:W-:Y:S01]  /*4740*/  IMAD.X R71, R154, 0x1, R88, P6 ;  /* 0x000000019a477824 */ /* 0x000fe200030e0658 */
[----:B------:R-:W-:Y:S01]  /*4750*/  LOP3.LUT P5, RZ, R73, 0x1, RZ, 0xc0, !PT ;  /* 0x0000000149ff7812 */ /* 0x000fe200078ac0ff */
[----:B------:R-:W-:-:S02]  /*4760*/  IMAD R73, R113, 0x38, RZ ;  /* 0x0000003871497824 */ /* 0x000fc400078e02ff */
[----:B------:R-:W-:Y:S01]  /*4770*/  IMAD R160, R113, 0x39, RZ ;  /* 0x0000003971a07824 */ /* 0x000fe200078e02ff */
[----:B------:R-:W-:Y:S01]  /*4780*/  LOP3.LUT P4, RZ, R72, 0x1, RZ, 0xc0, !PT ;  /* 0x0000000148ff7812 */ /* 0x000fe2000788c0ff */
[----:B------:R0:W2:Y:S01]  /*4790*/  @P0 LDG.E.U8 R87, desc[UR24][R36.64] ;  /* 0x0000001824570981 */ /* 0x0000a2000c1e1100 */
[----:B------:R-:W-:Y:S02]  /*47a0*/  SHF.R.S32.HI R159, RZ, 0x1f, R73 ;  /* 0x0000001fff9f7819 */ /* 0x000fe40000011449 */
[----:B------:R-:W-:Y:S01]  /*47b0*/  SHF.R.S32.HI R154, RZ, 0x1f, R160 ;  /* 0x0000001fff9a7819 */ /* 0x000fe200000114a0 */
[----:B------:R1:W2:Y:S01]  /*47c0*/  @P3 LDG.E.U8 R85, desc[UR24][R70.64] ;  /* 0x0000001846553981 */ /* 0x0002a2000c1e1100 */
[----:B------:R-:W-:Y:S02]  /*47d0*/  SHF.R.U64 R72, R119, 0x4, RZ ;  /* 0x0000000477487819 */ /* 0x000fe400000012ff */
[-C--:B0-----:R-:W-:Y:S02]  /*47e0*/  IADD3 R36, P0, PT, R73, R91.reuse, RZ ;  /* 0x0000005b49247210 */ /* 0x081fe40007f1e0ff */
[----:B-1----:R-:W-:-:S03]  /*47f0*/  IADD3 R70, P3, PT, R160, R91, RZ ;  /* 0x0000005ba0467210 */ /* 0x002fc60007f7e0ff */
[----:B------:R-:W-:Y:S01]  /*4800*/  IMAD.X R37, R159, 0x1, R88, P0 ;  /* 0x000000019f257824 */ /* 0x000fe200000e0658 */
[----:B------:R-:W-:Y:S02]  /*4810*/  SHF.R.U64 R73, R119, 0x5, RZ ;  /* 0x0000000577497819 */ /* 0x000fe400000012ff */
[----:B------:R-:W-:Y:S01]  /*4820*/  PRMT R90, RZ, 0x7610, R90 ;  /* 0x00007610ff5a7816 */ /* 0x000fe2000000005a */
[----:B------:R-:W-:Y:S01]  /*4830*/  IMAD.X R71, R154, 0x1, R88, P3 ;  /* 0x000000019a477824 */ /* 0x000fe200018e0658 */
[----:B------:R-:W-:Y:S01]  /*4840*/  PRMT R89, RZ, 0x7610, R89 ;  /* 0x00007610ff597816 */ /* 0x000fe20000000059 */
[C---:B------:R-:W-:Y:S02]  /*4850*/  IMAD R160, R113.reuse, 0x3a, RZ ;  /* 0x0000003a71a07824 */ /* 0x040fe400078e02ff */
[----:B------:R-:W-:Y:S01]  /*4860*/  IMAD R159, R113, 0x3b, RZ ;  /* 0x0000003b719f7824 */ /* 0x000fe200078e02ff */
[----:B------:R-:W-:Y:S01]  /*4870*/  LOP3.LUT P0, RZ, R73, 0x1, RZ, 0xc0, !PT ;  /* 0x0000000149ff7812 */ /* 0x000fe2000780c0ff */
[----:B------:R0:W2:Y:S01]  /*4880*/  @P5 LDG.E.U8 R90, desc[UR24][R36.64] ;  /* 0x00000018245a5981 */ /* 0x0000a2000c1e1100 */
[----:B------:R-:W-:-:S02]  /*4890*/  LOP3.LUT P6, RZ, R72, 0x1, RZ, 0xc0, !PT ;  /* 0x0000000148ff7812 */ /* 0x000fc400078cc0ff */
[----:B------:R-:W-:Y:S01]  /*48a0*/  SHF.R.S32.HI R154, RZ, 0x1f, R160 ;  /* 0x0000001fff9a7819 */ /* 0x000fe200000114a0 */
[----:B------:R1:W2:Y:S01]  /*48b0*/  @P4 LDG.E.U8 R89, desc[UR24][R70.64] ;  /* 0x0000001846594981 */ /* 0x0002a2000c1e1100 */
[----:B------:R-:W-:Y:S02]  /*48c0*/  SHF.R.S32.HI R73, RZ, 0x1f, R159 ;  /* 0x0000001fff497819 */ /* 0x000fe4000001149f */
[-C--:B0-----:R-:W-:Y:S02]  /*48d0*/  IADD3 R36, P3, PT, R160, R91.reuse, RZ ;  /* 0x0000005ba0247210 */ /* 0x081fe40007f7e0ff */
[----:B-1----:R-:W-:Y:S02]  /*48e0*/  SHF.R.U64 R71, R119, 0x3, RZ ;  /* 0x0000000377477819 */ /* 0x002fe400000012ff */
[----:B------:R-:W-:Y:S01]  /*48f0*/  IADD3 R70, P4, PT, R159, R91, RZ ;  /* 0x0000005b9f467210 */ /* 0x000fe20007f9e0ff */
[----:B------:R-:W-:Y:S01]  /*4900*/  IMAD.X R37, R154, 0x1, R88, P3 ;  /* 0x000000019a257824 */ /* 0x000fe200018e0658 */
[----:B------:R-:W-:-:S02]  /*4910*/  LOP3.LUT P5, RZ, R71, 0x1, RZ, 0xc0, !PT ;  /* 0x0000000147ff7812 */ /* 0x000fc400078ac0ff */
[----:B------:R-:W-:Y:S01]  /*4920*/  PRMT R97, RZ, 0x7610, R97 ;  /* 0x00007610ff617816 */ /* 0x000fe20000000061 */
[----:B------:R-:W-:Y:S01]  /*4930*/  IMAD.X R71, R73, 0x1, R88, P4 ;  /* 0x0000000149477824 */ /* 0x000fe200020e0658 */
[----:B------:R-:W-:Y:S01]  /*4940*/  PRMT R96, RZ, 0x7610, R96 ;  /* 0x00007610ff607816 */ /* 0x000fe20000000060 */
[----:B------:R-:W-:-:S03]  /*4950*/  IMAD R154, R113, 0x3c, RZ ;  /* 0x0000003c719a7824 */ /* 0x000fc600078e02ff */
[----:B------:R-:W2:Y:S02]  /*4960*/  @P0 LDG.E.U8 R97, desc[UR24][R36.64] ;  /* 0x0000001824610981 */ /* 0x000ea4000c1e1100 */
[----:B------:R-:W-:Y:S02]  /*4970*/  SHF.R.S32.HI R73, RZ, 0x1f, R154 ;  /* 0x0000001fff497819 */ /* 0x000fe4000001149a */
[----:B------:R0:W2:Y:S01]  /*4980*/  @P6 LDG.E.U8 R96, desc[UR24][R70.64] ;  /* 0x0000001846606981 */ /* 0x0000a2000c1e1100 */
[C---:B------:R-:W-:Y:S02]  /*4990*/  SHF.R.U64 R72, R119.reuse, 0xd, RZ ;  /* 0x0000000d77487819 */ /* 0x040fe400000012ff */
[----:B------:R-:W-:Y:S02]  /*49a0*/  PRMT R100, RZ, 0x7610, R100 ;  /* 0x00007610ff647816 */ /* 0x000fe40000000064 */
[----:B0-----:R-:W-:Y:S01]  /*49b0*/  IADD3 R70, P0, PT, R154, R91, RZ ;  /* 0x0000005b9a467210 */ /* 0x001fe20007f1e0ff */
[----:B------:R-:W-:Y:S01]  /*49c0*/  VIADD R154, R120, 0x3f ;  /* 0x0000003f789a7836 */ /* 0x000fe20000000000 */
[----:B------:R-:W-:-:S02]  /*49d0*/  SHF.R.U64 R36, R119, 0xc, RZ ;  /* 0x0000000c77247819 */ /* 0x000fc400000012ff */
[----:B------:R-:W-:Y:S01]  /*49e0*/  LOP3.LUT P3, RZ, R72, 0x1, RZ, 0xc0, !PT ;  /* 0x0000000148ff7812 */ /* 0x000fe2000786c0ff */
[----:B------:R-:W-:Y:S01]  /*49f0*/  IMAD.X R71, R73, 0x1, R88, P0 ;  /* 0x0000000149477824 */ /* 0x000fe200000e0658 */
[----:B------:R-:W-:Y:S01]  /*4a00*/  ISETP.GT.AND P0, PT, R154, 0x3f, PT ;  /* 0x0000003f9a00780c */ /* 0x000fe20003f04270 */
[----:B------:R-:W-:Y:S01]  /*4a10*/  IMAD R72, R113, 0x33, RZ ;  /* 0x0000003371487824 */ /* 0x000fe200078e02ff */
[----:B------:R-:W-:Y:S02]  /*4a20*/  LOP3.LUT P4, RZ, R36, 0x1, RZ, 0xc0, !PT ;  /* 0x0000000124ff7812 */ /* 0x000fe4000788c0ff */
[----:B------:R-:W-:Y:S01]  /*4a30*/  ISETP.LT.AND P0, PT, R155, R120, P0 ;  /* 0x000000789b00720c */ /* 0x000fe20000701270 */
[----:B------:R0:W2:Y:S01]  /*4a40*/  @P5 LDG.E.U8 R100, desc[UR24][R70.64] ;  /* 0x0000001846645981 */ /* 0x0000a2000c1e1100 */
[----:B------:R-:W-:Y:S02]  /*4a50*/  SHF.R.S32.HI R73, RZ, 0x1f, R72 ;  /* 0x0000001fff497819 */ /* 0x000fe40000011448 */
[----:B------:R-:W-:-:S02]  /*4a60*/  PRMT R101, RZ, 0x7610, R101 ;  /* 0x00007610ff657816 */ /* 0x000fc40000000065 */
[----:B0-----:R-:W-:-:S05]  /*4a70*/  IADD3 R70, P5, PT, R72, R91, RZ ;  /* 0x0000005b48467210 */ /* 0x001fca0007fbe0ff */
[----:B------:R-:W-:Y:S01]  /*4a80*/  IMAD.X R71, R73, 0x1, R88, P5 ;  /* 0x0000000149477824 */ /* 0x000fe200028e0658 */
[----:B------:R-:W-:Y:S01]  /*4a90*/  PRMT R104, RZ, 0x7610, R104 ;  /* 0x00007610ff687816 */ /* 0x000fe20000000068 */
[----:B------:R-:W-:-:S03]  /*4aa0*/  IMAD R37, R113, 0x32, RZ ;  /* 0x0000003271257824 */ /* 0x000fc600078e02ff */
[----:B------:R0:W3:Y:S01]  /*4ab0*/  @P4 LDG.E.U8 R101, desc[UR24][R70.64] ;  /* 0x0000001846654981 */ /* 0x0000e2000c1e1100 */
[----:B------:R-:W-:Y:S02]  /*4ac0*/  PRMT R105, RZ, 0x7610, R105 ;  /* 0x00007610ff697816 */ /* 0x000fe40000000069 */
[----:B------:R-:W-:Y:S02]  /*4ad0*/  SHF.R.S32.HI R159, RZ, 0x1f, R37 ;  /* 0x0000001fff9f7819 */ /* 0x000fe40000011425 */
[----:B------:R-:W-:Y:S01]  /*4ae0*/  IADD3 R36, P6, PT, R37, R91, RZ ;  /* 0x0000005b25247210 */ /* 0x000fe20007fde0ff */
[----:B0-----:R-:W-:Y:S02]  /*4af0*/  @P0 IMAD.MOV.U32 R70, RZ, RZ, R4 ;  /* 0x000000ffff460224 */ /* 0x001fe400078e0004 */
[----:B------:R-:W-:Y:S01]  /*4b00*/  @P0 IMAD.MOV.U32 R71, RZ, RZ, R6 ;  /* 0x000000ffff470224 */ /* 0x000fe200078e0006 */
[----:B------:R-:W-:-:S04]  /*4b10*/  PRMT R103, RZ, 0x7610, R103 ;  /* 0x00007610ff677816 */ /* 0x000fc80000000067 */
[----:B------:R0:W3:Y:S01]  /*4b20*/  @P0 LDG.E.U8 R104, desc[UR24][R70.64] ;  /* 0x0000001846680981 */ /* 0x0000e2000c1e1100 */
[----:B------:R-:W-:Y:S01]  /*4b30*/  IMAD.X R37, R159, 0x1, R88, P6 ;  /* 0x000000019f257824 */ /* 0x000fe200030e0658 */
[----:B------:R-:W-:Y:S01]  /*4b40*/  PRMT R106, RZ, 0x7610, R106 ;  /* 0x00007610ff6a7816 */ /* 0x000fe2000000006a */
[----:B------:R-:W-:Y:S01]  /*4b50*/  IMAD R155, R113, 0x3d, RZ ;  /* 0x0000003d719b7824 */ /* 0x000fe200078e02ff */
[----:B------:R-:W-:Y:S02]  /*4b60*/  SHF.R.U64 R72, R119, 0x8, RZ ;  /* 0x0000000877487819 */ /* 0x000fe400000012ff */
[----:B------:R1:W3:Y:S01]  /*4b70*/  @P3 LDG.E.U8 R103, desc[UR24][R36.64] ;  /* 0x0000001824673981 */ /* 0x0002e2000c1e1100 */
[----:B0-----:R-:W-:Y:S02]  /*4b80*/  @P0 IMAD.MOV.U32 R70, RZ, RZ, R11 ;  /* 0x000000ffff460224 */ /* 0x001fe400078e000b */
[----:B------:R-:W-:-:S05]  /*4b90*/  @P0 IMAD.MOV.U32 R71, RZ, RZ, R14 ;  /* 0x000000ffff470224 */ /* 0x000fca00078e000e */
[----:B------:R0:W3:Y:S01]  /*4ba0*/  @P0 LDG.E.U8 R105, desc[UR24][R70.64] ;  /* 0x0000001846690981 */ /* 0x0000e2000c1e1100 */
[----:B-1----:R-:W-:Y:S02]  /*4bb0*/  SHF.R.U64 R37, R119, 0x2, RZ ;  /* 0x0000000277257819 */ /* 0x002fe400000012ff */
[----:B------:R-:W-:Y:S02]  /*4bc0*/  SHF.R.S32.HI R73, RZ, 0x1f, R155 ;  /* 0x0000001fff497819 */ /* 0x000fe4000001149b */
[----:B------:R-:W-:Y:S01]  /*4bd0*/  IADD3 R36, P3, PT, R155, R91, RZ ;  /* 0x0000005b9b247210 */ /* 0x000fe20007f7e0ff */
[----:B0-----:R-:W-:Y:S02]  /*4be0*/  @P0 IMAD.MOV.U32 R70, RZ, RZ, R19 ;  /* 0x000000ffff460224 */ /* 0x001fe400078e0013 */
[----:B------:R-:W-:Y:S01]  /*4bf0*/  @P0 IMAD.MOV.U32 R71, RZ, RZ, R22 ;  /* 0x000000ffff470224 */ /* 0x000fe200078e0016 */
[----:B------:R-:W-:Y:S02]  /*4c00*/  PRMT R107, RZ, 0x7610, R107 ;  /* 0x00007610ff6b7816 */ /* 0x000fe4000000006b */
[----:B------:R-:W-:-:S02]  /*4c10*/  SHF.R.U64 R119, R119, 0x1, RZ ;  /* 0x0000000177777819 */ /* 0x000fc400000012ff */
[----:B------:R0:W3:Y:S01]  /*4c20*/  @P0 LDG.E.U8 R106, desc[UR24][R70.64] ;  /* 0x00000018466a0981 */ /* 0x0000e2000c1e1100 */
[----:B------:R-:W-:Y:S01]  /*4c30*/  LOP3.LUT P4, RZ, R37, 0x1, RZ, 0xc0, !PT ;  /* 0x0000000125ff7812 */ /* 0x000fe2000788c0ff */
[----:B------:R-:W-:Y:S01]  /*4c40*/  IMAD.X R37, R73, 0x1, R88, P3 ;  /* 0x0000000149257824 */ /* 0x000fe200018e0658 */
[----:B------:R-:W-:Y:S02]  /*4c50*/  LOP3.LUT P3, RZ, R119, 0x1, RZ, 0xc0, !PT ;  /* 0x0000000177ff7812 */ /* 0x000fe4000786c0ff */
[----:B------:R-:W-:Y:S01]  /*4c60*/  PRMT R119, RZ, 0x7610, R119 ;  /* 0x00007610ff777816 */ /* 0x000fe20000000077 */
[----:B0-----:R-:W-:Y:S02]  /*4c70*/  @P0 IMAD.MOV.U32 R70, RZ, RZ, R27 ;  /* 0x000000ffff460224 */ /* 0x001fe400078e001b */
[----:B------:R-:W-:-:S05]  /*4c80*/  @P0 IMAD.MOV.U32 R71, RZ, RZ, R30 ;  /* 0x000000ffff470224 */ /* 0x000fca00078e001e */
[----:B------:R0:W3:Y:S01]  /*4c90*/  @P0 LDG.E.U8 R107, desc[UR24][R70.64] ;  /* 0x00000018466b0981 */ /* 0x0000e2000c1e1100 */
[----:B------:R-:W-:Y:S01]  /*4ca0*/  PRMT R120, RZ, 0x7610, R120 ;  /* 0x00007610ff787816 */ /* 0x000fe20000000078 */
[----:B0-----:R-:W-:Y:S02]  /*4cb0*/  @P0 IMAD.MOV.U32 R70, RZ, RZ, R5 ;  /* 0x000000ffff460224 */ /* 0x001fe400078e0005 */
[----:B------:R-:W-:-:S05]  /*4cc0*/  @P0 IMAD.MOV.U32 R71, RZ, RZ, R8 ;  /* 0x000000ffff470224 */ /* 0x000fca00078e0008 */
[----:B------:R0:W3:Y:S01]  /*4cd0*/  @P0 LDG.E.U8 R119, desc[UR24][R70.64] ;  /* 0x0000001846770981 */ /* 0x0000e2000c1e1100 */
[----:B------:R-:W-:Y:S01]  /*4ce0*/  PRMT R133, RZ, 0x7610, R133 ;  /* 0x00007610ff857816 */ /* 0x000fe20000000085 */
[----:B0-----:R-:W-:Y:S02]  /*4cf0*/  @P0 IMAD.MOV.U32 R70, RZ, RZ, R13 ;  /* 0x000000ffff460224 */ /* 0x001fe400078e000d */
[----:B------:R-:W-:-:S05]  /*4d00*/  @P0 IMAD.MOV.U32 R71, RZ, RZ, R16 ;  /* 0x000000ffff470224 */ /* 0x000fca00078e0010 */
[----:B------:R0:W5:Y:S01]  /*4d10*/  @P0 LDG.E.U8 R120, desc[UR24][R70.64] ;  /* 0x0000001846780981 */ /* 0x000162000c1e1100 */
[----:B------:R-:W-:Y:S02]  /*4d20*/  PRMT R136, RZ, 0x7610, R136 ;  /* 0x00007610ff887816 */ /* 0x000fe40000000088 */
[----:B------:R-:W-:Y:S02]  /*4d30*/  PRMT R141, RZ, 0x7610, R141 ;  /* 0x00007610ff8d7816 */ /* 0x000fe4000000008d */
[----:B------:R-:W-:Y:S01]  /*4d40*/  LOP3.LUT P5, RZ, R72, 0x1, RZ, 0xc0, !PT ;  /* 0x0000000148ff7812 */ /* 0x000fe200078ac0ff */
[----:B0-----:R-:W-:Y:S01]  /*4d50*/  @P0 IMAD.MOV.U32 R70, RZ, RZ, R21 ;  /* 0x000000ffff460224 */ /* 0x001fe200078e0015 */
[----:B------:R-:W-:Y:S01]  /*4d60*/  PRMT R138, RZ, 0x7610, R138 ;  /* 0x00007610ff8a7816 */ /* 0x000fe2000000008a */
[----:B------:R-:W-:Y:S01]  /*4d70*/  @P0 IMAD.MOV.U32 R71, RZ, RZ, R24 ;  /* 0x000000ffff470224 */ /* 0x000fe200078e0018 */
[----:B------:R-:W5:Y:S01]  /*4d80*/  @P4 LDG.E.U8 R141, desc[UR24][R36.64] ;  /* 0x00000018248d4981 */ /* 0x000f62000c1e1100 */
[----:B------:R-:W-:-:S03]  /*4d90*/  IMAD R72, R113, 0x3e, RZ ;  /* 0x0000003e71487824 */ /* 0x000fc600078e02ff */
[----:B------:R0:W5:Y:S01]  /*4da0*/  @P0 LDG.E.U8 R133, desc[UR24][R70.64] ;  /* 0x0000001846850981 */ /* 0x000162000c1e1100 */
[----:B------:R-:W-:Y:S01]  /*4db0*/  IMAD R155, R113, 0x37, RZ ;  /* 0x00000037719b7824 */ /* 0x000fe200078e02ff */
[----:B------:R-:W-:Y:S01]  /*4dc0*/  SHF.R.S32.HI R161, RZ, 0x1f, R72 ;  /* 0x0000001fffa17819 */ /* 0x000fe20000011448 */
[----:B0-----:R-:W-:Y:S02]  /*4dd0*/  @P0 IMAD.MOV.U32 R70, RZ, RZ, R29 ;  /* 0x000000ffff460224 */ /* 0x001fe400078e001d */
[----:B------:R-:W-:Y:S01]  /*4de0*/  @P0 IMAD.MOV.U32 R71, RZ, RZ, R32 ;  /* 0x000000ffff470224 */ /* 0x000fe200078e0020 */
[----:B------:R-:W-:-:S04]  /*4df0*/  IADD3 R36, P4, PT, R72, R91, RZ ;  /* 0x0000005b48247210 */ /* 0x000fc80007f9e0ff */
[----:B------:R0:W5:Y:S01]  /*4e00*/  @P0 LDG.E.U8 R136, desc[UR24][R70.64] ;  /* 0x0000001846880981 */ /* 0x000162000c1e1100 */
[----:B------:R-:W-:Y:S01]  /*4e10*/  PRMT R143, RZ, 0x7610, R143 ;  /* 0x00007610ff8f7816 */ /* 0x000fe2000000008f */
[----:B------:R-:W-:Y:S01]  /*4e20*/  IMAD.X R37, R161, 0x1, R88, P4 ;  /* 0x00000001a1257824 */ /* 0x000fe200020e0658 */
[----:B------:R-:W-:Y:S01]  /*4e30*/  SHF.R.S32.HI R160, RZ, 0x1f, R155 ;  /* 0x0000001fffa07819 */ /* 0x000fe2000001149b */
[----:B------:R-:W-:Y:S02]  /*4e40*/  @P0 IMAD.MOV.U32 R72, RZ, RZ, R15 ;  /* 0x000000ffff480224 */ /* 0x000fe400078e000f */
[----:B0-----:R-:W-:Y:S02]  /*4e50*/  @P0 IMAD.MOV.U32 R70, RZ, RZ, R7 ;  /* 0x000000ffff460224 */ /* 0x001fe400078e0007 */
[----:B------:R-:W-:Y:S02]  /*4e60*/  @P0 IMAD.MOV.U32 R71, RZ, RZ, R10 ;  /* 0x000000ffff470224 */ /* 0x000fe400078e000a */
[----:B------:R-:W-:-:S03]  /*4e70*/  @P0 IMAD.MOV.U32 R73, RZ, RZ, R18 ;  /* 0x000000ffff490224 */ /* 0x000fc600078e0012 */
[----:B------:R0:W5:Y:S01]  /*4e80*/  @P0 LDG.E.U8 R138, desc[UR24][R70.64] ;  /* 0x00000018468a0981 */ /* 0x000162000c1e1100 */
[----:B------:R-:W-:-:S03]  /*4e90*/  IMAD R159, R113, 0x3f, RZ ;  /* 0x0000003f719f7824 */ /* 0x000fc600078e02ff */
[----:B------:R1:W5:Y:S01]  /*4ea0*/  @P0 LDG.E.U8 R143, desc[UR24][R72.64] ;  /* 0x00000018488f0981 */ /* 0x000362000c1e1100 */
[----:B0-----:R-:W-:Y:S02]  /*4eb0*/  IADD3 R70, P4, PT, R155, R91, RZ ;  /* 0x0000005b9b467210 */ /* 0x001fe40007f9e0ff */
[----:B------:R-:W-:-:S03]  /*4ec0*/  PRMT R113, RZ, 0x7610, R113 ;  /* 0x00007610ff717816 */ /* 0x000fc60000000071 */
[----:B------:R-:W-:Y:S01]  /*4ed0*/  IMAD.X R71, R160, 0x1, R88, P4 ;  /* 0x00000001a0477824 */ /* 0x000fe200020e0658 */
[----:B-1----:R-:W-:Y:S02]  /*4ee0*/  IADD3 R72, P4, PT, R159, R91, RZ ;  /* 0x0000005b9f487210 */ /* 0x002fe40007f9e0ff */
[----:B------:R-:W-:Y:S01]  /*4ef0*/  PRMT R91, RZ, 0x7610, R91 ;  /* 0x00007610ff5b7816 */ /* 0x000fe2000000005b */
[----:B------:R0:W5:Y:S01]  /*4f00*/  @P3 LDG.E.U8 R113, desc[UR24][R36.64] ;  /* 0x0000001824713981 */ /* 0x000162000c1e1100 */
[----:B------:R-:W-:-:S04]  /*4f10*/  SHF.R.S32.HI R155, RZ, 0x1f, R159 ;  /* 0x0000001fff9b7819 */ /* 0x000fc8000001149f */
[----:B------:R1:W5:Y:S01]  /*4f20*/  @P5 LDG.E.U8 R91, desc[UR24][R70.64] ;  /* 0x00000018465b5981 */ /* 0x000362000c1e1100 */
[----:B------:R-:W-:Y:S01]  /*4f30*/  PRMT R147, RZ, 0x7610, R147 ;  /* 0x00007610ff937816 */ /* 0x000fe20000000093 */
[----:B0-----:R-:W-:Y:S02]  /*4f40*/  @P0 IMAD.MOV.U32 R36, RZ, RZ, R23 ;  /* 0x000000ffff240224 */ /* 0x001fe400078e0017 */
[----:B------:R-:W-:Y:S01]  /*4f50*/  @P0 IMAD.MOV.U32 R37, RZ, RZ, R26 ;  /* 0x000000ffff250224 */ /* 0x000fe200078e001a */
[----:B-1----:R-:W-:Y:S01]  /*4f60*/  PRMT R70, RZ, 0x7610, R70 ;  /* 0x00007610ff467816 */ /* 0x002fe20000000046 */
[----:B------:R-:W-:Y:S01]  /*4f70*/  IMAD.X R73, R155, 0x1, R88, P4 ;  /* 0x000000019b497824 */ /* 0x000fe200020e0658 */
[----:B------:R-:W-:-:S04]  /*4f80*/  PRMT R71, RZ, 0x7610, R71 ;  /* 0x00007610ff477816 */ /* 0x000fc80000000047 */
[----:B------:R0:W5:Y:S04]  /*4f90*/  @P0 LDG.E.U8 R70, desc[UR24][R36.64] ;  /* 0x0000001824460981 */ /* 0x000168000c1e1100 */
[----:B------:R1:W5:Y:S01]  /*4fa0*/  @!P2 LDG.E.U8 R147, desc[UR24][R72.64] ;  /* 0x000000184893a981 */ /* 0x000362000c1e1100 */
[----:B0-----:R-:W-:Y:S02]  /*4fb0*/  @P0 IMAD.MOV.U32 R36, RZ, RZ, R31 ;  /* 0x000000ffff240224 */ /* 0x001fe400078e001f */
[----:B------:R-:W-:Y:S01]  /*4fc0*/  @P0 IMAD.MOV.U32 R37, RZ, RZ, R34 ;  /* 0x000000ffff250224 */ /* 0x000fe200078e0022 */
[----:B-1----:R-:W-:-:S04]  /*4fd0*/  PRMT R72, RZ, 0x7610, R72 ;  /* 0x00007610ff487816 */ /* 0x002fc80000000048 */
[----:B------:R0:W5:Y:S01]  /*4fe0*/  @P0 LDG.E.U8 R71, desc[UR24][R36.64] ;  /* 0x0000001824470981 */ /* 0x000162000c1e1100 */
[----:B------:R-:W-:Y:S01]  /*4ff0*/  PRMT R73, RZ, 0x7610, R73 ;  /* 0x00007610ff497816 */ /* 0x000fe20000000049 */
[----:B0-----:R-:W-:Y:S02]  /*5000*/  @P0 IMAD.MOV.U32 R36, RZ, RZ, R9 ;  /* 0x000000ffff240224 */ /* 0x001fe400078e0009 */
[----:B------:R-:W-:-:S05]  /*5010*/  @P0 IMAD.MOV.U32 R37, RZ, RZ, R12 ;  /* 0x000000ffff250224 */ /* 0x000fca00078e000c */
        /* <DEDUP_REMOVED lines=8> */
[----:B------:R0:W5:Y:S02]  /*50a0*/  @P0 LDG.E.U8 R148, desc[UR24][R36.64] ;  /* 0x0000001824940981 */ /* 0x000164000c1e1100 */
[----:B0-----:R-:W-:Y:S02]  /*50b0*/  @P0 IMAD.MOV.U32 R36, RZ, RZ, R33 ;  /* 0x000000ffff240224 */ /* 0x001fe400078e0021 */
[----:B------:R-:W-:-:S05]  /*50c0*/  @P0 IMAD.MOV.U32 R37, RZ, RZ, R35 ;  /* 0x000000ffff250224 */ /* 0x000fca00078e0023 */
[----:B------:R0:W5:Y:S01]  /*50d0*/  @P0 LDG.E.U8 R149, desc[UR24][R36.64] ;  /* 0x0000001824950981 */ /* 0x000162000c1e1100 */
[----:B------:R-:W-:-:S04]  /*50e0*/  @!UP1 UIADD3 UR4, UPT, UPT, -UR5, 0x100000, URZ ;  /* 0x0010000005049890 */ /* 0x000fc8000fffe1ff */
[----:B------:R-:W-:Y:S02]  /*50f0*/  @!UP1 USHF.L.U32 UR5, UR4, 0xb, URZ ;  /* 0x0000000b04059899 */ /* 0x000fe400080006ff */
[----:B------:R-:W-:Y:S01]  /*5100*/  @!UP1 USHF.L.U32 UR4, UR4, 0x1, URZ ;  /* 0x0000000104049899 */ /* 0x000fe200080006ff */
[----:B------:R-:W-:Y:S01]  /*5110*/  VOTEU.ALL UP1, P1 ;  /* 0x0000000000ff7886 */ /* 0x000fe20000820000 */
[C---:B0-----:R-:W-:Y:S02]  /*5120*/  LOP3.LUT R36, R2.reuse, 0x10, RZ, 0x3c, !PT ;  /* 0x0000001002247812 */ /* 0x041fe400078e3cff */
[----:B------:R-:W-:-:S08]  /*5130*/  LOP3.LUT R37, R2, 0x20, RZ, 0x3c, !PT ;  /* 0x0000002002257812 */ /* 0x000fd000078e3cff */
[----:B------:R0:W1:Y:S01]  /*5140*/  @!UP1 SYNCS.EXCH.64 URZ, [UR10+0x5008], UR4 ;  /* 0x005008040aff95b2 */ /* 0x0000620008000100 */
[----:B--2---:R-:W-:Y:S04]  /*5150*/  STS.U8 [R2+UR10+0x400], R110 ;  /* 0x0004006e02007988 */ /* 0x004fe8000800000a */
[----:B------:R-:W-:Y:S04]  /*5160*/  STS.U8 [R2+UR10+0x800], R111 ;  /* 0x0008006f02007988 */ /* 0x000fe8000800000a */
[----:B------:R-:W-:Y:S04]  /*5170*/  STS.U8 [R2+UR10+0xc00], R112 ;  /* 0x000c007002007988 */ /* 0x000fe8000800000a */
[----:B------:R-:W-:Y:S04]  /*5180*/  STS.U8 [R2+UR10+0x1000], R102 ;  /* 0x0010006602007988 */ /* 0x000fe8000800000a */
[----:B------:R-:W-:Y:S04]  /*5190*/  STS.U8 [R2+UR10+0x1400], R75 ;  /* 0x0014004b02007988 */ /* 0x000fe8000800000a */
[----:B------:R2:W-:Y:S04]  /*51a0*/  STS.U8 [R2+UR10], R92 ;  /* 0x0000005c02007988 */ /* 0x0005e8000800000a */
[----:B------:R-:W-:Y:S04]  /*51b0*/  STS.U8 [R2+UR10+0x1800], R83 ;  /* 0x0018005302007988 */ /* 0x000fe8000800000a */
[----:B------:R-:W-:Y:S04]  /*51c0*/  STS.U8 [R2+UR10+0x1c00], R90 ;  /* 0x001c005a02007988 */ /* 0x000fe8000800000a */
[----:B------:R-:W-:Y:S01]  /*51d0*/  STS.U8 [R36+UR10+0x80], R109 ;  /* 0x0000806d24007988 */ /* 0x000fe2000800000a */
[----:B--2---:R-:W-:-:S03]  /*51e0*/  LOP3.LUT R92, R2, 0x40, RZ, 0x3c, !PT ;  /* 0x00000040025c7812 */ /* 0x004fc600078e3cff */
[----:B------:R-:W-:Y:S04]  /*51f0*/  STS.U8 [R36+UR10+0x480], R108 ;  /* 0x0004806c24007988 */ /* 0x000fe8000800000a */
[----:B------:R-:W-:Y:S04]  /*5200*/  STS.U8 [R36+UR10+0x880], R99 ;  /* 0x0008806324007988 */ /* 0x000fe8000800000a */
[----:B------:R-:W-:Y:S04]  /*5210*/  STS.U8 [R36+UR10+0xc80], R95 ;  /* 0x000c805f24007988 */ /* 0x000fe8000800000a */
[----:B------:R-:W-:Y:S04]  /*5220*/  STS.U8 [R36+UR10+0x1080], R65 ;  /* 0x0010804124007988 */ /* 0x000fe8000800000a */
[----:B------:R-:W-:Y:S04]  /*5230*/  STS.U8 [R36+UR10+0x1480], R77 ;  /* 0x0014804d24007988 */ /* 0x000fe8000800000a */
[----:B------:R-:W-:Y:S04]  /*5240*/  STS.U8 [R36+UR10+0x1880], R86 ;  /* 0x0018805624007988 */ /* 0x000fe8000800000a */
[----:B------:R-:W-:Y:S01]  /*5250*/  STS.U8 [R36+UR10+0x1c80], R89 ;  /* 0x001c805924007988 */ /* 0x000fe2000800000a */
[----:B------:R-:W-:-:S03]  /*5260*/  LOP3.LUT R88, R2, 0x50, RZ, 0x3c, !PT ;  /* 0x0000005002587812 */ /* 0x000fc600078e3cff */
[----:B------:R2:W-:Y:S04]  /*5270*/  STS.U8 [R37+UR10+0xd00], R38 ;  /* 0x000d002625007988 */ /* 0x0005e8000800000a */
[----:B----4-:R-:W-:Y:S01]  /*5280*/  STS.U8 [R37+UR10+0x100], R63 ;  /* 0x0001003f25007988 */ /* 0x010fe2000800000a */
[----:B--2---:R-:W-:-:S03]  /*5290*/  LOP3.LUT R38, R2, 0x30, RZ, 0x3c, !PT ;  /* 0x0000003002267812 */ /* 0x004fc600078e3cff */
[----:B------:R-:W-:Y:S04]  /*52a0*/  STS.U8 [R37+UR10+0x500], R62 ;  /* 0x0005003e25007988 */ /* 0x000fe8000800000a */
[----:B------:R-:W-:Y:S04]  /*52b0*/  STS.U8 [R37+UR10+0x900], R61 ;  /* 0x0009003d25007988 */ /* 0x000fe8000800000a */
[----:B------:R-:W-:Y:S04]  /*52c0*/  STS.U8 [R37+UR10+0x1100], R64 ;  /* 0x0011004025007988 */ /* 0x000fe8000800000a */
[----:B------:R-:W-:Y:S04]  /*52d0*/  STS.U8 [R37+UR10+0x1500], R76 ;  /* 0x0015004c25007988 */ /* 0x000fe8000800000a */
[----:B------:R-:W-:Y:S04]  /*52e0*/  STS.U8 [R37+UR10+0x1d00], R97 ;  /* 0x001d006125007988 */ /* 0x000fe8000800000a */
[----:B---3--:R-:W-:Y:S04]  /*52f0*/  STS.U8 [R37+UR10+0x1900], R103 ;  /* 0x0019006725007988 */ /* 0x008fe8000800000a */
[----:B------:R-:W-:Y:S04]  /*5300*/  STS.U8 [R38+UR10+0x180], R60 ;  /* 0x0001803c26007988 */ /* 0x000fe8000800000a */
[----:B------:R-:W-:Y:S04]  /*5310*/  STS.U8 [R38+UR10+0x580], R59 ;  /* 0x0005803b26007988 */ /* 0x000fe8000800000a */
[----:B------:R-:W-:Y:S04]  /*5320*/  STS.U8 [R38+UR10+0x980], R58 ;  /* 0x0009803a26007988 */ /* 0x000fe8000800000a */
[----:B------:R-:W-:Y:S04]  /*5330*/  STS.U8 [R38+UR10+0xd80], R57 ;  /* 0x000d803926007988 */ /* 0x000fe8000800000a */
[----:B------:R-:W-:Y:S04]  /*5340*/  STS.U8 [R38+UR10+0x1180], R67 ;  /* 0x0011804326007988 */ /* 0x000fe8000800000a */
[----:B------:R-:W-:Y:S04]  /*5350*/  STS.U8 [R38+UR10+0x1580], R78 ;  /* 0x0015804e26007988 */ /* 0x000fe8000800000a */
[----:B------:R-:W-:Y:S04]  /*5360*/  STS.U8 [R38+UR10+0x1d80], R96 ;  /* 0x001d806026007988 */ /* 0x000fe8000800000a */
[----:B------:R-:W-:Y:S04]  /*5370*/  STS.U8 [R38+UR10+0x1980], R101 ;  /* 0x0019806526007988 */ /* 0x000fe8000800000a */
[----:B-----5:R-:W-:Y:S04]  /*5380*/  STS.U8 [R92+UR10+0x200], R56 ;  /* 0x000200385c007988 */ /* 0x020fe8000800000a */
[----:B------:R-:W-:Y:S04]  /*5390*/  STS.U8 [R92+UR10+0x600], R55 ;  /* 0x000600375c007988 */ /* 0x000fe8000800000a */
[----:B------:R-:W-:Y:S04]  /*53a0*/  STS.U8 [R92+UR10+0xa00], R54 ;  /* 0x000a00365c007988 */ /* 0x000fe8000800000a */
[----:B------:R-:W-:Y:S04]  /*53b0*/  STS.U8 [R92+UR10+0xe00], R53 ;  /* 0x000e00355c007988 */ /* 0x000fe8000800000a */
[----:B------:R-:W-:Y:S04]  /*53c0*/  STS.U8 [R92+UR10+0x1200], R66 ;  /* 0x001200425c007988 */ /* 0x000fe8000800000a */
[----:B------:R-:W-:Y:S04]  /*53d0*/  STS.U8 [R92+UR10+0x1600], R80 ;  /* 0x001600505c007988 */ /* 0x000fe8000800000a */
[----:B------:R-:W-:Y:S04]  /*53e0*/  STS.U8 [R92+UR10+0x1a00], R84 ;  /* 0x001a00545c007988 */ /* 0x000fe8000800000a */
[----:B------:R-:W-:Y:S04]  /*53f0*/  STS.U8 [R92+UR10+0x1e00], R100 ;  /* 0x001e00645c007988 */ /* 0x000fe8000800000a */
[----:B------:R2:W-:Y:S04]  /*5400*/  STS.U8 [R88+UR10+0xa80], R39 ;  /* 0x000a802758007988 */ /* 0x0005e8000800000a */
        /* <DEDUP_REMOVED lines=8> */
[----:B------:R2:W-:Y:S04]  /*5490*/  STS.U8 [R39+UR10+0xb00], R40 ;  /* 0x000b002827007988 */ /* 0x0005e8000800000a */
[----:B------:R0:W-:Y:S01]  /*54a0*/  STS.U8 [R39+UR10+0x300], R48 ;  /* 0x0003003027007988 */ /* 0x0001e2000800000a */
[----:B--2---:R-:W-:-:S03]  /*54b0*/  LOP3.LUT R40, R2, 0x70, RZ, 0x3c, !PT ;  /* 0x0000007002287812 */ /* 0x004fc600078e3cff */
[----:B------:R0:W-:Y:S04]  /*54c0*/  STS.U8 [R39+UR10+0x700], R47 ;  /* 0x0007002f27007988 */ /* 0x0001e8000800000a */
        /* <DEDUP_REMOVED lines=28> */
[----:B------:R0:W-:Y:S01]  /*5690*/  STS.U8 [R38+UR10+0x4780], R149 ;  /* 0x0047809526007988 */ /* 0x0001e2000800000a */
[----:B-1----:R1:W-:Y:S06]  /*56a0*/  MEMBAR.ALL.CTA ;  /* 0x0000000000007992 */ /* 0x0023ec0000008000 */
[----:B-1----:R-:W1:Y:S02]  /*56b0*/  FENCE.VIEW.ASYNC.S ;  /* 0x00000000000073c6 */ /* 0x002e640000000000 */
[----:B-1----:R-:W-:Y:S01]  /*56c0*/  BAR.SYNC.DEFER_BLOCKING 0x0 ;  /* 0x0000000000007b1d */ /* 0x002fe20000010000 */
[----:B------:R-:W-:-:S04]  /*56d0*/  LOP3.LUT P0, RZ, R153, UR8, RZ, 0xfc, !PT ;  /* 0x0000000899ff7c12 */ /* 0x000fc8000f80fcff */
[C---:B------:R-:W-:Y:S02]  /*56e0*/  ISETP.LT.OR P2, PT, R154.reuse, 0x40, P0 ;  /* 0x000000409a00780c */ /* 0x040fe40000741670 */
[----:B------:R-:W-:Y:S01]  /*56f0*/  ISETP.GE.AND P3, PT, R154, 0x80, PT ;  /* 0x000000809a00780c */ /* 0x000fe20003f66270 */
[----:B------:R-:W-:-:S00]  /*5700*/  MEMBAR.ALL.CTA ;  /* 0x0000000000007992 */ /* 0x000fc00000008000 */
[----:B------:R-:W-:Y:S06]  /*5710*/  MEMBAR.ALL.GPU ;  /* 0x0000000000007992 */ /* 0x000fec000000a000 */
[----:B------:R-:W-:-:S00]  /*5720*/  ERRBAR ;  /* 0x00000000000079ab */ /* 0x000fc00000000000 */
[----:B------:R-:W-:Y:S08]  /*5730*/  CGAERRBAR ;  /* 0x00000000000075ab */ /* 0x000ff00000000000 */
[----:B------:R-:W-:Y:S06]  /*5740*/  UCGABAR_ARV ;  /* 0x00000000000079c7 */ /* 0x000fec0008000000 */
[----:B------:R-:W-:Y:S01]  /*5750*/  UCGABAR_WAIT ;  /* 0x0000000000007dc7 */ /* 0x000fe20008000000 */
[----:B------:R-:W-:Y:S01]  /*5760*/  CCTL.IVALL ;  /* 0x00000000ff00798f */ /* 0x000fe20002000000 */
[----:B0-----:R-:W-:Y:S05]  /*5770*/  @P2 BRA `(.L_x_12) ;  /* 0x0000000000602947 */ /* 0x001fea0003800000 */
[----:B------:R-:W-:Y:S02]  /*5780*/  UIADD3 UR4, UPT, UPT, UR10, 0x4000, URZ ;  /* 0x000040000a047890 */ /* 0x000fe4000fffe0ff */
[----:B------:R-:W-:Y:S02]  /*5790*/  USHF.R.U32.HI UR5, URZ, 0x4, UR10 ;  /* 0x00000004ff057899 */ /* 0x000fe4000801160a */
[----:B------:R-:W-:Y:S02]  /*57a0*/  USHF.R.U32.HI UR6, URZ, 0x4, UR4 ;  /* 0x00000004ff067899 */ /* 0x000fe40008011604 */
[----:B------:R-:W-:Y:S02]  /*57b0*/  USGXT.U32 UR4, UR5, 0xe ;  /* 0x0000000e0504789a */ /* 0x000fe40008000000 */
[----:B------:R-:W-:Y:S01]  /*57c0*/  USGXT.U32 UR6, UR6, 0xe ;  /* 0x0000000e0606789a */ /* 0x000fe20008000000 */
[----:B------:R-:W-:Y:S01]  /*57d0*/  UMOV UR8, 0x100 ;  /* 0x0000010000087882 */ /* 0x000fe20000000000 */
[----:B------:R-:W-:Y:S01]  /*57e0*/  UMOV UR9, 0x40004040 ;  /* 0x4000404000097882 */ /* 0x000fe20000000000 */
[----:B------:R-:W-:Y:S01]  /*57f0*/  UMOV UR14, 0xfffffffe ;  /* 0xfffffffe000e7882 */ /* 0x000fe20000000000 */
[----:B------:R-:W-:Y:S01]  /*5800*/  UMOV UR15, 0x7fffbfdf ;  /* 0x7fffbfdf000f7882 */ /* 0x000fe20000000000 */
[----:B------:R-:W-:Y:S01]  /*5810*/  UMOV UR5, URZ ;  /* 0x000000ff00057c82 */ /* 0x000fe20008000000 */
[----:B------:R-:W-:Y:S01]  /*5820*/  UMOV UR7, URZ ;  /* 0x000000ff00077c82 */ /* 0x000fe20008000000 */
[----:B------:R-:W-:-:S02]  /*5830*/  UIADD3.64 UR8, UPT, UPT, UR4, UR8, URZ ;  /* 0x0000000804087297 */ /* 0x000fc4000fffe0ff */
[----:B------:R-:W-:Y:S01]  /*5840*/  UIADD3.64 UR14, UPT, UPT, UR6, -UR14, URZ ;  /* 0x8000000e060e7297 */ /* 0x000fe2000fffe0ff */
[----:B------:R-:W-:Y:S01]  /*5850*/  UMOV UR16, 0x0 ;  /* 0x0000000000107882 */ /* 0x000fe20000000000 */
[----:B------:R-:W-:Y:S01]  /*5860*/  UMOV UR17, 0x10108010 ;  /* 0x1010801000117882 */ /* 0x000fe20000000000 */
[----:B------:R-:W-:Y:S01]  /*5870*/  UMOV UR5, 0x40004040 ;  /* 0x4000404000057882 */ /* 0x000fe20000000000 */
[----:B------:R-:W-:Y:S01]  /*5880*/  UMOV UR7, 0x80004020 ;  /* 0x8000402000077882 */ /* 0x000fe20000000000 */
[----:B------:R-:W-:Y:S01]  /*5890*/  UMOV UR18, 0x0 ;  /* 0x0000000000127882 */ /* 0x000fe20000000000 */
[----:B------:R-:W-:Y:S01]  /*58a0*/  UMOV UR19, 0x10108010 ;  /* 0x1010801000137882 */ /* 0x000fe20000000000 */
[----:B------:R-:W-:Y:S01]  /*58b0*/  UMOV UR13, 0x3 ;  /* 0x00000003000d7882 */ /* 0x000fe20000000000 */
[----:B------:R0:W-:Y:S01]  /*58c0*/  UTCQMMA.2CTA gdesc[UR4], gdesc[UR6], tmem[UR26], tmem[UR16], idesc[UR17], !UPT ;  /* 0x00ff1006040075ea */ /* 0x0001e2000fa0031a */
[----:B------:R0:W-:Y:S01]  /*58d0*/  UTCQMMA.2CTA gdesc[UR8], gdesc[UR14], tmem[UR26], tmem[UR18], idesc[UR19], UPT ;  /* 0x00ff120e080075ea */ /* 0x0001e2000ba0031a */
[----:B------:R0:W-:Y:S01]  /*58e0*/  UTCBAR.2CTA.MULTICAST [UR12], URZ, UR13 ;  /* 0x000000ff0c0073e9 */ /* 0x0001e2000820080d */
[----:B------:R-:W-:Y:S01]  /*58f0*/  NOP ;  /* 0x0000000000007918 */ /* 0x000fe20000000000 */
.L_x_12:
[----:B0-----:R-:W-:Y:S01]  /*5900*/  UMOV UR4, URZ ;  /* 0x000000ff00047c82 */ /* 0x001fe20008000000 */
[----:B------:R-:W-:Y:S05]  /*5910*/  @!P3 BRA `(.L_x_13) ;  /* 0x0000002800c4b947 */ /* 0x000fea0003800000 */
[----:B------:R-:W0:Y:S01]  /*5920*/  LDCU.64 UR4, c[0x0][0x3a8] ;  /* 0x00007500ff0477ac */ /* 0x000e220008000a00 */
[----:B------:R-:W-:Y:S01]  /*5930*/  SHF.R.S32.HI R43, RZ, 0x1f, R154 ;  /* 0x0000001fff2b7819 */ /* 0x000fe2000001149a */
[----:B------:R-:W-:Y:S01]  /*5940*/  IMAD.U32 R44, RZ, RZ, UR20 ;  /* 0x00000014ff2c7e24 */ /* 0x000fe2000f8e00ff */
[----:B------:R-:W-:Y:S02]  /*5950*/  UMOV UR14, 0x100 ;  /* 0x00000100000e7882 */ /* 0x000fe40000000000 */
[----:B------:R-:W-:Y:S01]  /*5960*/  LEA.HI R43, R43, R154, RZ, 0x6 ;  /* 0x0000009a2b2b7211 */ /* 0x000fe200078f30ff */
[----:B------:R-:W-:Y:S01]  /*5970*/  UMOV UR15, 0x40004040 ;  /* 0x40004040000f7882 */ /* 0x000fe20000000000 */
[----:B------:R-:W-:Y:S01]  /*5980*/  UMOV UR16, 0xfffffffe ;  /* 0xfffffffe00107882 */ /* 0x000fe20000000000 */
[----:B------:R-:W-:Y:S01]  /*5990*/  UMOV UR17, 0x7fffbfdf ;  /* 0x7fffbfdf00117882 */ /* 0x000fe20000000000 */
[----:B------:R-:W-:Y:S01]  /*59a0*/  SHF.R.S32.HI R43, RZ, 0x6, R43 ;  /* 0x00000006ff2b7819 */ /* 0x000fe2000001142b */
[----:B------:R-:W-:Y:S01]  /*59b0*/  UMOV UR7, URZ ;  /* 0x000000ff00077c82 */ /* 0x000fe20008000000 */
[----:B------:R-:W-:Y:S01]  /*59c0*/  UMOV UR9, URZ ;  /* 0x000000ff00097c82 */ /* 0x000fe20008000000 */
[----:B------:R-:W1:Y:S01]  /*59d0*/  LDCU UR23, c[0x0][0x3a8] ;  /* 0x00007500ff1777ac */ /* 0x000e620008000800 */
[----:B------:R-:W-:Y:S01]  /*59e0*/  VIMNMX R43, PT, PT, R43, 0x2, !PT ;  /* 0x000000022b2b7848 */ /* 0x000fe20007fe0100 */
[----:B------:R-:W-:-:S04]  /*59f0*/  UMOV UR19, 0x1 ;  /* 0x0000000100137882 */ /* 0x000fc80000000000 */
[----:B------:R-:W-:Y:S01]  /*5a00*/  VIADD R43, R43, 0xffffffff ;  /* 0xffffffff2b2b7836 */ /* 0x000fe20000000000 */
[----:B0-----:R-:W-:Y:S02]  /*5a10*/  USHF.L.U32 UR13, UR4, 0x6, URZ ;  /* 0x00000006040d7899 */ /* 0x001fe400080006ff */
[----:B------:R-:W-:Y:S02]  /*5a20*/  USHF.L.U32 UR18, UR5, 0x6, URZ ;  /* 0x0000000605127899 */ /* 0x000fe400080006ff */
[----:B------:R-:W-:Y:S01]  /*5a30*/  UIADD3 UR4, UPT, UPT, UR10, 0x2000, URZ ;  /* 0x000020000a047890 */ /* 0x000fe2000fffe0ff */
[----:B------:R-:W-:Y:S01]  /*5a40*/  R2UR UR20, R43 ;  /* 0x000000002b1472ca */ /* 0x000fe200000e0000 */
[----:B------:R-:W-:Y:S01]  /*5a50*/  UIADD3 UR5, UPT, UPT, UR10, 0x4800, URZ ;  /* 0x000048000a057890 */ /* 0x000fe2000fffe0ff */
[----:B------:R-:W-:Y:S01]  /*5a60*/  IMAD.U32 R43, RZ, RZ, UR22 ;  /* 0x00000016ff2b7e24 */ /* 0x000fe2000f8e00ff */
[----:B------:R-:W-:Y:S02]  /*5a70*/  USHF.R.S32.HI UR21, URZ, 0x1f, UR13 ;  /* 0x0000001fff157899 */ /* 0x000fe4000801140d */
[----:B------:R-:W-:Y:S01]  /*5a80*/  IADD3 R41, P2, P3, R41, UR13, R44 ;  /* 0x0000000d29297c10 */ /* 0x000fe2000fb5e02c */
[----:B------:R-:W-:-:S02]  /*5a90*/  USHF.R.U32.HI UR4, URZ, 0x4, UR4 ;  /* 0x00000004ff047899 */ /* 0x000fc40008011604 */
[----:B------:R-:W-:Y:S02]  /*5aa0*/  USHF.R.U32.HI UR5, URZ, 0x4, UR5 ;  /* 0x00000004ff057899 */ /* 0x000fe40008011605 */
[----:B------:R-:W-:Y:S01]  /*5ab0*/  USGXT.U32 UR6, UR4, 0xe ;  /* 0x0000000e0406789a */ /* 0x000fe20008000000 */
[----:B------:R-:W-:Y:S01]  /*5ac0*/  IADD3.X R42, PT, PT, R42, UR21, R43, P2, P3 ;  /* 0x000000152a2a7c10 */ /* 0x000fe200097e642b */
[----:B------:R-:W-:Y:S01]  /*5ad0*/  USGXT.U32 UR8, UR5, 0xe ;  /* 0x0000000e0508789a */ /* 0x000fe20008000000 */
[----:B------:R-:W-:Y:S01]  /*5ae0*/  IMAD.MOV.U32 R43, RZ, RZ, RZ ;  /* 0x000000ffff2b7224 */ /* 0x000fe200078e00ff */
[----:B------:R-:W-:Y:S02]  /*5af0*/  USHF.R.S32.HI UR22, URZ, 0x1f, UR18 ;  /* 0x0000001fff167899 */ /* 0x000fe40008011412 */
[----:B------:R-:W-:Y:S02]  /*5b00*/  UIADD3.64 UR14, UPT, UPT, UR6, UR14, URZ ;  /* 0x0000000e060e7297 */ /* 0x000fe4000fffe0ff */
[----:B------:R-:W-:Y:S01]  /*5b10*/  UIADD3.64 UR16, UPT, UPT, UR8, -UR16, URZ ;  /* 0x8000001008107297 */ /* 0x000fe2000fffe0ff */
[----:B-1----:R-:W-:-:S11]  /*5b20*/  UMOV UR5, URZ ;  /* 0x000000ff00057c82 */ /* 0x002fd60008000000 */
.L_x_16:
[----:B------:R-:W-:Y:S01]  /*5b30*/  IMAD.U32 R43, R43, -0x80000000, RZ ;  /* 0x800000002b2b7824 */ /* 0x000fe200078e00ff */
[----:B------:R-:W-:Y:S02]  /*5b40*/  ISETP.GT.AND P2, PT, R3, 0x1, PT ;  /* 0x000000010300780c */ /* 0x000fe40003f44270 */
[----:B------:R-:W-:Y:S01]  /*5b50*/  IADD3 R46, P5, PT, R41, UR23, RZ ;  /* 0x00000017292e7c10 */ /* 0x000fe2000ffbe0ff */
[----:B------:R-:W0:Y:S02]  /*5b60*/  SYNCS.PHASECHK.TRANS64.TRYWAIT P3, [UR12], R43 ;  /* 0x0000002bff0075a7 */ /* 0x000e24000806110c */
[----:B0-----:R-:W-:Y:S10]  /*5b70*/  @!P3 BRA `(.L_x_14) ;  /* 0x0000004c0040b947 */ /* 0x001ff40003800000 */
.L_x_24:
[----:B------:R-:W0:Y:S01]  /*5b80*/  LDC R44, c[0x0][0x3a8] ;  /* 0x0000ea00ff2c7b82 */ /* 0x000e220000000800 */
[----:B------:R-:W-:Y:S02]  /*5b90*/  PRMT R77, RZ, 0x7610, R77 ;  /* 0x00007610ff4d7816 */ /* 0x000fe4000000004d */
[C---:B------:R-:W-:Y:S02]  /*5ba0*/  ISETP.GT.AND P4, PT, R3.reuse, 0x2, PT ;  /* 0x000000020300780c */ /* 0x040fe40003f84270 */
[----:B------:R-:W-:-:S03]  /*5bb0*/  ISETP.GT.AND P3, PT, R3, 0x3, PT ;  /* 0x000000030300780c */ /* 0x000fc60003f64270 */
[----:B------:R-:W1:Y:S01]  /*5bc0*/  LDC R48, c[0x0][0x3a8] ;  /* 0x0000ea00ff307b82 */ /* 0x000e620000000800 */
[----:B------:R-:W-:-:S07]  /*5bd0*/  PRMT R72, RZ, 0x7610, R72 ;  /* 0x00007610ff487816 */ /* 0x000fce0000000048 */
[----:B------:R-:W2:Y:S01]  /*5be0*/  LDC R51, c[0x0][0x3a8] ;  /* 0x0000ea00ff337b82 */ /* 0x000ea20000000800 */
[----:B0-----:R-:W-:-:S07]  /*5bf0*/  SHF.R.S32.HI R44, RZ, 0x1f, R44 ;  /* 0x0000001fff2c7819 */ /* 0x001fce000001142c */
[----:B------:R-:W0:Y:S01]  /*5c00*/  LDC R53, c[0x0][0x3a8] ;  /* 0x0000ea00ff357b82 */ /* 0x000e220000000800 */
[----:B------:R-:W-:Y:S02]  /*5c10*/  IMAD.X R47, R44, 0x1, R42, P5 ;  /* 0x000000012c2f7824 */ /* 0x000fe400028e062a */
[----:B-1----:R-:W-:-:S05]  /*5c20*/  IMAD R48, R48, 0x3, RZ ;  /* 0x0000000330307824 */ /* 0x002fca00078e02ff */
[----:B------:R-:W1:Y:S01]  /*5c30*/  LDC R44, c[0x0][0x3a8] ;  /* 0x0000ea00ff2c7b82 */ /* 0x000e620000000800 */
[----:B------:R3:W4:Y:S01]  /*5c40*/  @P2 LDG.E.U8 R77, desc[UR24][R46.64] ;  /* 0x000000182e4d2981 */ /* 0x000722000c1e1100 */
[----:B------:R-:W-:Y:S02]  /*5c50*/  SHF.R.S32.HI R49, RZ, 0x1f, R48 ;  /* 0x0000001fff317819 */ /* 0x000fe40000011430 */
[----:B------:R-:W-:Y:S02]  /*5c60*/  PRMT R62, RZ, 0x7610, R62 ;  /* 0x00007610ff3e7816 */ /* 0x000fe4000000003e */
[----:B------:R-:W-:Y:S02]  /*5c70*/  PRMT R67, RZ, 0x7610, R67 ;  /* 0x00007610ff437816 */ /* 0x000fe40000000043 */
[----:B------:R-:W5:Y:S01]  /*5c80*/  LDC R84, c[0x0][0x3a8] ;  /* 0x0000ea00ff547b82 */ /* 0x000f620000000800 */
[----:B---3--:R-:W-:-:S07]  /*5c90*/  IADD3 R46, P5, PT, R48, R41, RZ ;  /* 0x00000029302e7210 */ /* 0x008fce0007fbe0ff */
[----:B------:R-:W3:Y:S01]  /*5ca0*/  LDC R48, c[0x0][0x3a8] ;  /* 0x0000ea00ff307b82 */ /* 0x000ee20000000800 */
[----:B-1----:R-:W-:-:S05]  /*5cb0*/  IMAD.SHL.U32 R44, R44, 0x2, RZ ;  /* 0x000000022c2c7824 */ /* 0x002fca00078e00ff */
[----:B------:R-:W-:Y:S02]  /*5cc0*/  SHF.R.S32.HI R43, RZ, 0x1f, R44 ;  /* 0x0000001fff2b7819 */ /* 0x000fe4000001142c */
[----:B------:R-:W-:-:S05]  /*5cd0*/  IADD3 R44, P6, PT, R44, R41, RZ ;  /* 0x000000292c2c7210 */ /* 0x000fca0007fde0ff */
[----:B------:R-:W-:Y:S02]  /*5ce0*/  IMAD.X R45, R43, 0x1, R42, P6 ;  /* 0x000000012b2d7824 */ /* 0x000fe400030e062a */
[----:B---3--:R-:W-:-:S03]  /*5cf0*/  IMAD.SHL.U32 R48, R48, 0x4, RZ ;  /* 0x0000000430307824 */ /* 0x008fc600078e00ff */
[----:B------:R1:W3:Y:S01]  /*5d00*/  @P4 LDG.E.U8 R72, desc[UR24][R44.64] ;  /* 0x000000182c484981 */ /* 0x0002e2000c1e1100 */
[----:B------:R-:W-:Y:S01]  /*5d10*/  IMAD.X R47, R49, 0x1, R42, P5 ;  /* 0x00000001312f7824 */ /* 0x000fe200028e062a */
[----:B------:R-:W-:Y:S02]  /*5d20*/  SHF.R.S32.HI R43, RZ, 0x1f, R48 ;  /* 0x0000001fff2b7819 */ /* 0x000fe40000011430 */
[----:B------:R-:W-:Y:S01]  /*5d30*/  ISETP.GT.AND P2, PT, R3, 0x4, PT ;  /* 0x000000040300780c */ /* 0x000fe20003f44270 */
[----:B--2---:R-:W-:Y:S01]  /*5d40*/  IMAD R51, R51, 0x5, RZ ;  /* 0x0000000533337824 */ /* 0x004fe200078e02ff */
[----:B------:R2:W3:Y:S01]  /*5d50*/  @P3 LDG.E.U8 R67, desc[UR24][R46.64] ;  /* 0x000000182e433981 */ /* 0x0004e2000c1e1100 */
[----:B-1----:R-:W-:Y:S02]  /*5d60*/  IADD3 R44, P5, PT, R48, R41, RZ ;  /* 0x00000029302c7210 */ /* 0x002fe40007fbe0ff */
[----:B------:R-:W1:Y:S03]  /*5d70*/  LDC R48, c[0x0][0x3a8] ;  /* 0x0000ea00ff307b82 */ /* 0x000e660000000800 */
[----:B------:R-:W-:-:S05]  /*5d80*/  IMAD.X R45, R43, 0x1, R42, P5 ;  /* 0x000000012b2d7824 */ /* 0x000fca00028e062a */
[----:B------:R0:W3:Y:S01]  /*5d90*/  @P2 LDG.E.U8 R62, desc[UR24][R44.64] ;  /* 0x000000182c3e2981 */ /* 0x0000e2000c1e1100 */
[----:B------:R-:W-:Y:S02]  /*5da0*/  SHF.R.S32.HI R43, RZ, 0x1f, R51 ;  /* 0x0000001fff2b7819 */ /* 0x000fe40000011433 */
[----:B--2---:R-:W-:Y:S02]  /*5db0*/  IADD3 R46, P6, PT, R51, R41, RZ ;  /* 0x00000029332e7210 */ /* 0x004fe40007fde0ff */
[----:B------:R-:W2:Y:S01]  /*5dc0*/  LDC R51, c[0x0][0x3a8] ;  /* 0x0000ea00ff337b82 */ /* 0x000ea20000000800 */
[----:B-1----:R-:W-:-:S05]  /*5dd0*/  IMAD R48, R48, 0x6, RZ ;  /* 0x0000000630307824 */ /* 0x002fca00078e02ff */
[----:B------:R-:W-:Y:S02]  /*5de0*/  SHF.R.S32.HI R49, RZ, 0x1f, R48 ;  /* 0x0000001fff317819 */ /* 0x000fe40000011430 */
[----:B0-----:R-:W-:Y:S02]  /*5df0*/  IADD3 R44, P5, PT, R48, R41, RZ ;  /* 0x00000029302c7210 */ /* 0x001fe40007fbe0ff */
[----:B------:R-:W0:Y:S01]  /*5e00*/  LDC R48, c[0x0][0x3a8] ;  /* 0x0000ea00ff307b82 */ /* 0x000e220000000800 */
[C---:B------:R-:W-:Y:S02]  /*5e10*/  ISETP.GT.AND P4, PT, R3.reuse, 0x5, PT ;  /* 0x000000050300780c */ /* 0x040fe40003f84270 */
[----:B------:R-:W-:Y:S01]  /*5e20*/  ISETP.GT.AND P3, PT, R3, 0x6, PT ;  /* 0x000000060300780c */ /* 0x000fe20003f64270 */
[--C-:B------:R-:W-:Y:S01]  /*5e30*/  IMAD.X R47, R43, 0x1, R42.reuse, P6 ;  /* 0x000000012b2f7824 */ /* 0x100fe200030e062a */
[----:B------:R-:W-:Y:S02]  /*5e40*/  PRMT R57, RZ, 0x7610, R57 ;  /* 0x00007610ff397816 */ /* 0x000fe40000000039 */
[----:B------:R-:W-:Y:S01]  /*5e50*/  ISETP.GT.AND P2, PT, R3, 0x7, PT ;  /* 0x000000070300780c */ /* 0x000fe20003f44270 */
[----:B------:R-:W-:Y:S01]  /*5e60*/  IMAD.X R45, R49, 0x1, R42, P5 ;  /* 0x00000001312d7824 */ /* 0x000fe200028e062a */
[----:B------:R-:W-:Y:S01]  /*5e70*/  PRMT R52, RZ, 0x7610, R52 ;  /* 0x00007610ff347816 */ /* 0x000fe20000000034 */
[----:B--2---:R-:W-:-:S04]  /*5e80*/  IMAD.SHL.U32 R51, R51, 0x8, RZ ;  /* 0x0000000833337824 */ /* 0x004fc800078e00ff */
[----:B------:R1:W2:Y:S01]  /*5e90*/  @P4 LDG.E.U8 R57, desc[UR24][R46.64] ;  /* 0x000000182e394981 */ /* 0x0002a2000c1e1100 */
[----:B------:R-:W-:Y:S01]  /*5ea0*/  ISETP.GT.AND P4, PT, R3, 0x8, PT ;  /* 0x000000080300780c */ /* 0x000fe20003f84270 */
[----:B------:R-:W-:Y:S02]  /*5eb0*/  IMAD R53, R53, 0x9, RZ ;  /* 0x0000000935357824 */ /* 0x000fe400078e02ff */
[----:B------:R0:W2:Y:S02]  /*5ec0*/  @P3 LDG.E.U8 R52, desc[UR24][R44.64] ;  /* 0x000000182c343981 */ /* 0x0000a4000c1e1100 */
[----:B0-----:R-:W-:-:S05]  /*5ed0*/  IMAD R48, R48, 0x7, RZ ;  /* 0x0000000730307824 */ /* 0x001fca00078e02ff */
[----:B------:R-:W-:Y:S02]  /*5ee0*/  SHF.R.S32.HI R43, RZ, 0x1f, R48 ;  /* 0x0000001fff2b7819 */ /* 0x000fe40000011430 */
[-C--:B------:R-:W-:Y:S02]  /*5ef0*/  IADD3 R48, P5, PT, R48, R41.reuse, RZ ;  /* 0x0000002930307210 */ /* 0x080fe40007fbe0ff */
[----:B-1----:R-:W-:Y:S02]  /*5f00*/  PRMT R47, RZ, 0x7610, R47 ;  /* 0x00007610ff2f7816 */ /* 0x002fe4000000002f */
[----:B------:R-:W-:Y:S01]  /*5f10*/  IADD3 R44, P6, PT, R51, R41, RZ ;  /* 0x00000029332c7210 */ /* 0x000fe20007fde0ff */
[----:B------:R-:W-:Y:S01]  /*5f20*/  IMAD.X R49, R43, 0x1, R42, P5 ;  /* 0x000000012b317824 */ /* 0x000fe200028e062a */
[----:B------:R-:W-:Y:S02]  /*5f30*/  SHF.R.S32.HI R43, RZ, 0x1f, R51 ;  /* 0x0000001fff2b7819 */ /* 0x000fe40000011433 */
[----:B------:R-:W-:-:S02]  /*5f40*/  ISETP.GT.AND P3, PT, R3, 0x9, PT ;  /* 0x000000090300780c */ /* 0x000fc40003f64270 */
[----:B------:R0:W2:Y:S01]  /*5f50*/  @P2 LDG.E.U8 R47, desc[UR24][R48.64] ;  /* 0x00000018302f2981 */ /* 0x0000a2000c1e1100 */
[----:B------:R-:W-:Y:S01]  /*5f60*/  PRMT R87, RZ, 0x7610, R87 ;  /* 0x00007610ff577816 */ /* 0x000fe20000000057 */
[----:B------:R-:W-:Y:S01]  /*5f70*/  IMAD.X R45, R43, 0x1, R42, P6 ;  /* 0x000000012b2d7824 */ /* 0x000fe200030e062a */
[----:B------:R-:W-:Y:S02]  /*5f80*/  SHF.R.S32.HI R51, RZ, 0x1f, R53 ;  /* 0x0000001fff337819 */ /* 0x000fe40000011435 */
[----:B------:R-:W-:Y:S02]  /*5f90*/  ISETP.GT.AND P2, PT, R3, 0xa, PT ;  /* 0x0000000a0300780c */ /* 0x000fe40003f44270 */
[----:B------:R-:W-:Y:S01]  /*5fa0*/  PRMT R76, RZ, 0x7610, R76 ;  /* 0x00007610ff4c7816 */ /* 0x000fe2000000004c */
[----:B------:R1:W2:Y:S01]  /*5fb0*/  @P4 LDG.E.U8 R87, desc[UR24][R44.64] ;  /* 0x000000182c574981 */ /* 0x0002a2000c1e1100 */
[----:B0-----:R-:W-:Y:S02]  /*5fc0*/  IADD3 R48, P5, PT, R53, R41, RZ ;  /* 0x0000002935307210 */ /* 0x001fe40007fbe0ff */
[----:B------:R-:W-:-:S03]  /*5fd0*/  SHF.R.S32.HI R43, RZ, 0x1f, R165 ;  /* 0x0000001fff2b7819 */ /* 0x000fc600000114a5 */
[--C-:B------:R-:W-:Y:S01]  /*5fe0*/  IMAD.X R49, R51, 0x1, R42.reuse, P5 ;  /* 0x0000000133317824 */ /* 0x100fe200028e062a */
[----:B-1----:R-:W-:Y:S02]  /*5ff0*/  IADD3 R44, P5, PT, R165, R41, RZ ;  /* 0x00000029a52c7210 */ /* 0x002fe40007fbe0ff */
[----:B------:R-:W-:Y:S02]  /*6000*/  ISETP.GT.AND P4, PT, R3, 0xb, PT ;  /* 0x0000000b0300780c */ /* 0x000fe40003f84270 */
[----:B------:R0:W2:Y:S01]  /*6010*/  @P3 LDG.E.U8 R76, desc[UR24][R48.64] ;  /* 0x00000018304c3981 */ /* 0x0000a2000c1e1100 */
[----:B------:R-:W-:Y:S01]  /*6020*/  PRMT R71, RZ, 0x7610, R71 ;  /* 0x00007610ff477816 */ /* 0x000fe20000000047 */
[----:B------:R-:W-:Y:S01]  /*6030*/  IMAD.X R45, R43, 0x1, R42, P5 ;  /* 0x000000012b2d7824 */ /* 0x000fe200028e062a */
[----:B------:R-:W-:Y:S02]  /*6040*/  SHF.R.S32.HI R43, RZ, 0x1f, R164 ;  /* 0x0000001fff2b7819 */ /* 0x000fe400000114a4 */
[----:B------:R-:W-:-:S02]  /*6050*/  ISETP.GT.AND P3, PT, R3, 0xc, PT ;  /* 0x0000000c0300780c */ /* 0x000fc40003f64270 */
[----:B------:R1:W2:Y:S01]  /*6060*/  @P2 LDG.E.U8 R71, desc[UR24][R44.64] ;  /* 0x000000182c472981 */ /* 0x0002a2000c1e1100 */
[-C--:B0-----:R-:W-:Y:S02]  /*6070*/  IADD3 R48, P6, PT, R164, R41.reuse, RZ ;  /* 0x00000029a4307210 */ /* 0x081fe40007fde0ff */
[----:B------:R-:W-:Y:S02]  /*6080*/  PRMT R66, RZ, 0x7610, R66 ;  /* 0x00007610ff427816 */ /* 0x000fe40000000042 */
[----:B------:R-:W-:Y:S01]  /*6090*/  SHF.R.S32.HI R51, RZ, 0x1f, R163 ;  /* 0x0000001fff337819 */ /* 0x000fe200000114a3 */
[--C-:B------:R-:W-:Y:S01]  /*60a0*/  IMAD.X R49, R43, 0x1, R42.reuse, P6 ;  /* 0x000000012b317824 */ /* 0x100fe200030e062a */
[----:B-1----:R-:W-:Y:S02]  /*60b0*/  IADD3 R44, P5, PT, R163, R41, RZ ;  /* 0x00000029a32c7210 */ /* 0x002fe40007fbe0ff */
[----:B------:R-:W-:Y:S02]  /*60c0*/  ISETP.GT.AND P2, PT, R3, 0xd, PT ;  /* 0x0000000d0300780c */ /* 0x000fe40003f44270 */
[----:B------:R0:W2:Y:S01]  /*60d0*/  @P4 LDG.E.U8 R66, desc[UR24][R48.64] ;  /* 0x0000001830424981 */ /* 0x0000a2000c1e1100 */
[----:B------:R-:W-:Y:S01]  /*60e0*/  PRMT R61, RZ, 0x7610, R61 ;  /* 0x00007610ff3d7816 */ /* 0x000fe2000000003d */
[----:B------:R-:W-:Y:S01]  /*60f0*/  IMAD.X R45, R51, 0x1, R42, P5 ;  /* 0x00000001332d7824 */ /* 0x000fe200028e062a */
[----:B------:R-:W-:-:S02]  /*6100*/  SHF.R.S32.HI R43, RZ, 0x1f, R162 ;  /* 0x0000001fff2b7819 */ /* 0x000fc400000114a2 */
[----:B------:R-:W-:Y:S02]  /*6110*/  ISETP.GT.AND P4, PT, R3, 0xe, PT ;  /* 0x0000000e0300780c */ /* 0x000fe40003f84270 */
[----:B------:R-:W-:Y:S01]  /*6120*/  PRMT R56, RZ, 0x7610, R56 ;  /* 0x00007610ff387816 */ /* 0x000fe20000000038 */
[----:B------:R1:W2:Y:S01]  /*6130*/  @P3 LDG.E.U8 R61, desc[UR24][R44.64] ;  /* 0x000000182c3d3981 */ /* 0x0002a2000c1e1100 */
[----:B0-----:R-:W-:-:S05]  /*6140*/  IADD3 R48, P5, PT, R162, R41, RZ ;  /* 0x00000029a2307210 */ /* 0x001fca0007fbe0ff */
[----:B------:R-:W-:Y:S01]  /*6150*/  IMAD.X R49, R43, 0x1, R42, P5 ;  /* 0x000000012b317824 */ /* 0x000fe200028e062a */
[----:B------:R-:W-:Y:S02]  /*6160*/  SHF.R.S32.HI R43, RZ, 0x1f, R158 ;  /* 0x0000001fff2b7819 */ /* 0x000fe4000001149e */
[----:B-1----:R-:W-:Y:S02]  /*6170*/  IADD3 R44, P6, PT, R158, R41, RZ ;  /* 0x000000299e2c7210 */ /* 0x002fe40007fde0ff */
[----:B------:R-:W-:Y:S01]  /*6180*/  ISETP.GT.AND P3, PT, R3, 0xf, PT ;  /* 0x0000000f0300780c */ /* 0x000fe20003f64270 */
[----:B------:R0:W2:Y:S01]  /*6190*/  @P2 LDG.E.U8 R56, desc[UR24][R48.64] ;  /* 0x0000001830382981 */ /* 0x0000a2000c1e1100 */
[----:B------:R-:W-:Y:S01]  /*61a0*/  PRMT R51, RZ, 0x7610, R51 ;  /* 0x00007610ff337816 */ /* 0x000fe20000000033 */
[----:B------:R-:W-:Y:S01]  /*61b0*/  IMAD.X R45, R43, 0x1, R42, P6 ;  /* 0x000000012b2d7824 */ /* 0x000fe200030e062a */
[----:B------:R-:W-:Y:S02]  /*61c0*/  SHF.R.S32.HI R53, RZ, 0x1f, R157 ;  /* 0x0000001fff357819 */ /* 0x000fe4000001149d */
[----:B------:R-:W-:-:S02]  /*61d0*/  ISETP.GT.AND P2, PT, R3, 0x10, PT ;  /* 0x000000100300780c */ /* 0x000fc40003f44270 */
[----:B------:R-:W-:Y:S01]  /*61e0*/  PRMT R46, RZ, 0x7610, R46 ;  /* 0x00007610ff2e7816 */ /* 0x000fe2000000002e */
[----:B------:R1:W2:Y:S01]  /*61f0*/  @P4 LDG.E.U8 R51, desc[UR24][R44.64] ;  /* 0x000000182c334981 */ /* 0x0002a2000c1e1100 */
[----:B0-----:R-:W-:Y:S02]  /*6200*/  IADD3 R48, P5, PT, R157, R41, RZ ;  /* 0x000000299d307210 */ /* 0x001fe40007fbe0ff */
[----:B------:R-:W-:-:S03]  /*6210*/  SHF.R.S32.HI R43, RZ, 0x1f, R156 ;  /* 0x0000001fff2b7819 */ /* 0x000fc6000001149c */
[----:B------:R-:W-:Y:S01]  /*6220*/  IMAD.X R49, R53, 0x1, R42, P5 ;  /* 0x0000000135317824 */ /* 0x000fe200028e062a */
        /* <DEDUP_REMOVED lines=11> */
[----:B------:R-:W-:Y:S01]  /*62e0*/  IMAD.X R49, R43, 0x1, R42, P6 ;  /* 0x000000012b317824 */ /* 0x000fe200030e062a */
        /* <DEDUP_REMOVED lines=13> */
[----:B------:R0:W2:Y:S01]  /*63c0*/  @P2 LDG.E.U8 R65, desc[UR24][R48.64] ;  /* 0x0000001830412981 */ /* 0x0000a2000c1e1100 */
[----:B------:R-:W-:Y:S02]  /*63d0*/  PRMT R60, RZ, 0x7610, R60 ;  /* 0x00007610ff3c7816 */ /* 0x000fe4000000003c */
[----:B------:R-:W-:Y:S01]  /*63e0*/  SHF.R.S32.HI R53, RZ, 0x1f, R145 ;  /* 0x0000001fff357819 */ /* 0x000fe20000011491 */
[----:B------:R-:W-:Y:S01]  /*63f0*/  IMAD.X R45, R43, 0x1, R42, P6 ;  /* 0x000000012b2d7824 */ /* 0x000fe200030e062a */
[----:B------:R-:W-:-:S02]  /*6400*/  ISETP.GT.AND P3, PT, R3, 0x15, PT ;  /* 0x000000150300780c */ /* 0x000fc40003f64270 */
[----:B------:R-:W-:Y:S02]  /*6410*/  ISETP.GT.AND P2, PT, R3, 0x16, PT ;  /* 0x000000160300780c */ /* 0x000fe40003f44270 */
[----:B------:R1:W2:Y:S01]  /*6420*/  @P4 LDG.E.U8 R60, desc[UR24][R44.64] ;  /* 0x000000182c3c4981 */ /* 0x0002a2000c1e1100 */
[----:B0-----:R-:W-:Y:S02]  /*6430*/  IADD3 R48, P5, PT, R145, R41, RZ ;  /* 0x0000002991307210 */ /* 0x001fe40007fbe0ff */
[----:B------:R-:W-:-:S03]  /*6440*/  SHF.R.S32.HI R43, RZ, 0x1f, R144 ;  /* 0x0000001fff2b7819 */ /* 0x000fc60000011490 */
[----:B------:R-:W-:Y:S01]  /*6450*/  IMAD.X R49, R53, 0x1, R42, P5 ;  /* 0x0000000135317824 */ /* 0x000fe200028e062a */
[----:B------:R-:W-:Y:S02]  /*6460*/  PRMT R55, RZ, 0x7610, R55 ;  /* 0x00007610ff377816 */ /* 0x000fe40000000037 */
[----:B-1----:R-:W-:Y:S02]  /*6470*/  IADD3 R44, P5, PT, R144, R41, RZ ;  /* 0x00000029902c7210 */ /* 0x002fe40007fbe0ff */
[----:B------:R-:W-:Y:S02]  /*6480*/  ISETP.GT.AND P4, PT, R3, 0x17, PT ;  /* 0x000000170300780c */ /* 0x000fe40003f84270 */
[----:B------:R0:W2:Y:S01]  /*6490*/  @P3 LDG.E.U8 R55, desc[UR24][R48.64] ;  /* 0x0000001830373981 */ /* 0x0000a2000c1e1100 */
[----:B------:R-:W-:Y:S01]  /*64a0*/  PRMT R50, RZ, 0x7610, R50 ;  /* 0x00007610ff327816 */ /* 0x000fe20000000032 */
[----:B------:R-:W-:Y:S01]  /*64b0*/  IMAD.X R45, R43, 0x1, R42, P5 ;  /* 0x000000012b2d7824 */ /* 0x000fe200028e062a */
[----:B------:R-:W-:-:S02]  /*64c0*/  SHF.R.S32.HI R43, RZ, 0x1f, R142 ;  /* 0x0000001fff2b7819 */ /* 0x000fc4000001148e */
[-C--:B------:R-:W-:Y:S02]  /*64d0*/  IADD3 R58, P6, PT, R142, R41.reuse, RZ ;  /* 0x000000298e3a7210 */ /* 0x080fe40007fde0ff */
[----:B------:R-:W-:Y:S01]  /*64e0*/  ISETP.GT.AND P3, PT, R3, 0x18, PT ;  /* 0x000000180300780c */ /* 0x000fe20003f64270 */
[----:B------:R1:W2:Y:S01]  /*64f0*/  @P2 LDG.E.U8 R50, desc[UR24][R44.64] ;  /* 0x000000182c322981 */ /* 0x0002a2000c1e1100 */
[----:B------:R-:W-:Y:S01]  /*6500*/  SHF.R.S32.HI R53, RZ, 0x1f, R140 ;  /* 0x0000001fff357819 */ /* 0x000fe2000001148c */
[--C-:B------:R-:W-:Y:S01]  /*6510*/  IMAD.X R59, R43, 0x1, R42.reuse, P6 ;  /* 0x000000012b3b7824 */ /* 0x100fe200030e062a */
[----:B0-----:R-:W-:Y:S02]  /*6520*/  IADD3 R48, P5, PT, R140, R41, RZ ;  /* 0x000000298c307210 */ /* 0x001fe40007fbe0ff */
[----:B------:R-:W-:Y:S02]  /*6530*/  ISETP.GT.AND P2, PT, R3, 0x19, PT ;  /* 0x000000190300780c */ /* 0x000fe40003f44270 */
[----:B-1----:R-:W-:Y:S01]  /*6540*/  PRMT R45, RZ, 0x7610, R45 ;  /* 0x00007610ff2d7816 */ /* 0x002fe2000000002d */
[----:B------:R-:W-:Y:S01]  /*6550*/  IMAD.X R49, R53, 0x1, R42, P5 ;  /* 0x0000000135317824 */ /* 0x000fe200028e062a */
[----:B------:R-:W-:-:S02]  /*6560*/  PRMT R79, RZ, 0x7610, R79 ;  /* 0x00007610ff4f7816 */ /* 0x000fc4000000004f */
[----:B------:R-:W-:Y:S02]  /*6570*/  SHF.R.S32.HI R43, RZ, 0x1f, R139 ;  /* 0x0000001fff2b7819 */ /* 0x000fe4000001148b */
[----:B------:R0:W2:Y:S01]  /*6580*/  @P4 LDG.E.U8 R45, desc[UR24][R58.64] ;  /* 0x000000183a2d4981 */ /* 0x0000a2000c1e1100 */
[----:B------:R-:W-:Y:S02]  /*6590*/  ISETP.GT.AND P4, PT, R3, 0x1a, PT ;  /* 0x0000001a0300780c */ /* 0x000fe40003f84270 */
[----:B------:R-:W-:Y:S01]  /*65a0*/  PRMT R74, RZ, 0x7610, R74 ;  /* 0x00007610ff4a7816 */ /* 0x000fe2000000004a */
[----:B------:R1:W2:Y:S01]  /*65b0*/  @P3 LDG.E.U8 R79, desc[UR24][R48.64] ;  /* 0x00000018304f3981 */ /* 0x0002a2000c1e1100 */
[-C--:B0-----:R-:W-:Y:S02]  /*65c0*/  IADD3 R58, P5, PT, R139, R41.reuse, RZ ;  /* 0x000000298b3a7210 */ /* 0x081fe40007fbe0ff */
[----:B-1----:R-:W-:-:S03]  /*65d0*/  IADD3 R48, P6, PT, R137, R41, RZ ;  /* 0x0000002989307210 */ /* 0x002fc60007fde0ff */
[--C-:B------:R-:W-:Y:S01]  /*65e0*/  IMAD.X R59, R43, 0x1, R42.reuse, P5 ;  /* 0x000000012b3b7824 */ /* 0x100fe200028e062a */
[----:B------:R-:W-:Y:S02]  /*65f0*/  SHF.R.S32.HI R43, RZ, 0x1f, R137 ;  /* 0x0000001fff2b7819 */ /* 0x000fe40000011489 */
[----:B------:R-:W-:Y:S02]  /*6600*/  ISETP.GT.AND P3, PT, R3, 0x1b, PT ;  /* 0x0000001b0300780c */ /* 0x000fe40003f64270 */
[----:B------:R0:W2:Y:S01]  /*6610*/  @P2 LDG.E.U8 R74, desc[UR24][R58.64] ;  /* 0x000000183a4a2981 */ /* 0x0000a2000c1e1100 */
[----:B------:R-:W-:Y:S01]  /*6620*/  PRMT R69, RZ, 0x7610, R69 ;  /* 0x00007610ff457816 */ /* 0x000fe20000000045 */
[----:B------:R-:W-:Y:S01]  /*6630*/  IMAD.X R49, R43, 0x1, R42, P6 ;  /* 0x000000012b317824 */ /* 0x000fe200030e062a */
[----:B------:R-:W-:Y:S02]  /*6640*/  SHF.R.S32.HI R53, RZ, 0x1f, R135 ;  /* 0x0000001fff357819 */ /* 0x000fe40000011487 */
[----:B0-----:R-:W-:-:S02]  /*6650*/  IADD3 R58, P5, PT, R135, R41, RZ ;  /* 0x00000029873a7210 */ /* 0x001fc40007fbe0ff */
[----:B------:R0:W2:Y:S01]  /*6660*/  @P4 LDG.E.U8 R69, desc[UR24][R48.64] ;  /* 0x0000001830454981 */ /* 0x0000a2000c1e1100 */
[----:B------:R-:W-:Y:S02]  /*6670*/  ISETP.GT.AND P2, PT, R3, 0x1c, PT ;  /* 0x0000001c0300780c */ /* 0x000fe40003f44270 */
[----:B------:R-:W-:Y:S01]  /*6680*/  PRMT R64, RZ, 0x7610, R64 ;  /* 0x00007610ff407816 */ /* 0x000fe20000000040 */
[----:B------:R-:W-:Y:S01]  /*6690*/  IMAD.X R59, R53, 0x1, R42, P5 ;  /* 0x00000001353b7824 */ /* 0x000fe200028e062a */
[----:B------:R-:W-:Y:S02]  /*66a0*/  SHF.R.S32.HI R43, RZ, 0x1f, R134 ;  /* 0x0000001fff2b7819 */ /* 0x000fe40000011486 */
[----:B------:R-:W-:Y:S02]  /*66b0*/  ISETP.GT.AND P4, PT, R3, 0x1d, PT ;  /* 0x0000001d0300780c */ /* 0x000fe40003f84270 */
[----:B------:R1:W2:Y:S01]  /*66c0*/  @P3 LDG.E.U8 R64, desc[UR24][R58.64] ;  /* 0x000000183a403981 */ /* 0x0002a2000c1e1100 */
[----:B0-----:R-:W-:-:S02]  /*66d0*/  IADD3 R48, P5, PT, R134, R41, RZ ;  /* 0x0000002986307210 */ /* 0x001fc40007fbe0ff */
[----:B------:R-:W-:-:S03]  /*66e0*/  IADD3 R80, P6, PT, R132, R41, RZ ;  /* 0x0000002984507210 */ /* 0x000fc60007fde0ff */
[----:B------:R-:W-:Y:S01]  /*66f0*/  IMAD.X R49, R43, 0x1, R42, P5 ;  /* 0x000000012b317824 */ /* 0x000fe200028e062a */
[----:B------:R-:W-:Y:S02]  /*6700*/  SHF.R.S32.HI R43, RZ, 0x1f, R132 ;  /* 0x0000001fff2b7819 */ /* 0x000fe40000011484 */
[----:B-1----:R-:W-:Y:S02]  /*6710*/  PRMT R59, RZ, 0x7610, R59 ;  /* 0x00007610ff3b7816 */ /* 0x002fe4000000003b */
[----:B------:R-:W-:Y:S01]  /*6720*/  ISETP.GT.AND P3, PT, R3, 0x1e, PT ;  /* 0x0000001e0300780c */ /* 0x000fe20003f64270 */
[----:B------:R-:W-:Y:S01]  /*6730*/  IMAD.X R81, R43, 0x1, R42, P6 ;  /* 0x000000012b517824 */ /* 0x000fe200030e062a */
[----:B------:R-:W-:Y:S02]  /*6740*/  PRMT R54, RZ, 0x7610, R54 ;  /* 0x00007610ff367816 */ /* 0x000fe40000000036 */
[----:B------:R-:W-:Y:S01]  /*6750*/  SHF.R.S32.HI R53, RZ, 0x1f, R131 ;  /* 0x0000001fff357819 */ /* 0x000fe20000011483 */
[----:B------:R0:W2:Y:S01]  /*6760*/  @P2 LDG.E.U8 R59, desc[UR24][R48.64] ;  /* 0x00000018303b2981 */ /* 0x0000a2000c1e1100 */
[----:B------:R-:W-:-:S02]  /*6770*/  IADD3 R82, P5, PT, R131, R41, RZ ;  /* 0x0000002983527210 */ /* 0x000fc40007fbe0ff */
[----:B------:R-:W-:Y:S01]  /*6780*/  ISETP.GT.AND P2, PT, R3, 0x1f, PT ;  /* 0x0000001f0300780c */ /* 0x000fe20003f44270 */
[----:B------:R1:W2:Y:S01]  /*6790*/  @P4 LDG.E.U8 R54, desc[UR24][R80.64] ;  /* 0x0000001850364981 */ /* 0x0002a2000c1e1100 */
[----:B------:R-:W-:Y:S01]  /*67a0*/  SHF.R.S32.HI R43, RZ, 0x1f, R130 ;  /* 0x0000001fff2b7819 */ /* 0x000fe20000011482 */
[----:B------:R-:W-:Y:S01]  /*67b0*/  IMAD.X R83, R53, 0x1, R42, P5 ;  /* 0x0000000135537824 */ /* 0x000fe200028e062a */
[----:B0-----:R-:W-:Y:S02]  /*67c0*/  PRMT R49, RZ, 0x7610, R49 ;  /* 0x00007610ff317816 */ /* 0x001fe40000000031 */
[----:B-1----:R-:W-:Y:S02]  /*67d0*/  IADD3 R80, P5, PT, R130, R41, RZ ;  /* 0x0000002982507210 */ /* 0x002fe40007fbe0ff */
[----:B------:R-:W-:Y:S02]  /*67e0*/  ISETP.GT.AND P4, PT, R3, 0x20, PT ;  /* 0x000000200300780c */ /* 0x000fe40003f84270 */
[----:B------:R0:W2:Y:S01]  /*67f0*/  @P3 LDG.E.U8 R49, desc[UR24][R82.64] ;  /* 0x0000001852313981 */ /* 0x0000a2000c1e1100 */
[----:B------:R-:W-:Y:S01]  /*6800*/  PRMT R44, RZ, 0x7610, R44 ;  /* 0x00007610ff2c7816 */ /* 0x000fe2000000002c */
[----:B------:R-:W-:Y:S01]  /*6810*/  IMAD.X R81, R43, 0x1, R42, P5 ;  /* 0x000000012b517824 */ /* 0x000fe200028e062a */
[----:B------:R-:W-:-:S02]  /*6820*/  SHF.R.S32.HI R43, RZ, 0x1f, R129 ;  /* 0x0000001fff2b7819 */ /* 0x000fc40000011481 */
[----:B------:R-:W-:Y:S02]  /*6830*/  ISETP.GT.AND P3, PT, R3, 0x21, PT ;  /* 0x000000210300780c */ /* 0x000fe40003f64270 */
[----:B------:R1:W2:Y:S01]  /*6840*/  @P2 LDG.E.U8 R44, desc[UR24][R80.64] ;  /* 0x00000018502c2981 */ /* 0x0002a2000c1e1100 */
[-C--:B0-----:R-:W-:Y:S02]  /*6850*/  IADD3 R82, P6, PT, R129, R41.reuse, RZ ;  /* 0x0000002981527210 */ /* 0x081fe40007fde0ff */
[----:B------:R-:W-:Y:S02]  /*6860*/  PRMT R78, RZ, 0x7610, R78 ;  /* 0x00007610ff4e7816 */ /* 0x000fe4000000004e */
[----:B------:R-:W-:Y:S01]  /*6870*/  SHF.R.S32.HI R53, RZ, 0x1f, R128 ;  /* 0x0000001fff357819 */ /* 0x000fe20000011480 */
[----:B------:R-:W-:Y:S01]  /*6880*/  IMAD.X R83, R43, 0x1, R42, P6 ;  /* 0x000000012b537824 */ /* 0x000fe200030e062a */
[----:B-1----:R-:W-:Y:S02]  /*6890*/  IADD3 R80, P5, PT, R128, R41, RZ ;  /* 0x0000002980507210 */ /* 0x002fe40007fbe0ff */
        /* <DEDUP_REMOVED lines=31> */
[----:B0-----:R-:W-:Y:S02]  /*6a90*/  IADD3 R82, P6, PT, R123, R41, RZ ;  /* 0x000000297b527210 */ /* 0x001fe40007fde0ff */
[----:B------:R-:W-:-:S03]  /*6aa0*/  PRMT R48, RZ, 0x7610, R48 ;  /* 0x00007610ff307816 */ /* 0x000fc60000000030 */
[----:B------:R-:W-:Y:S01]  /*6ab0*/  IMAD.X R83, R43, 0x1, R42, P6 ;  /* 0x000000012b537824 */ /* 0x000fe200030e062a */
[----:B-1----:R-:W-:Y:S02]  /*6ac0*/  SHF.R.S32.HI R81, RZ, 0x1f, R122 ;  /* 0x0000001fff517819 */ /* 0x002fe4000001147a */
[----:B------:R-:W-:Y:S02]  /*6ad0*/  IADD3 R80, P5, PT, R122, R41, RZ ;  /* 0x000000297a507210 */ /* 0x000fe40007fbe0ff */
[----:B------:R0:W2:Y:S01]  /*6ae0*/  @P4 LDG.E.U8 R48, desc[UR24][R82.64] ;  /* 0x0000001852304981 */ /* 0x0000a2000c1e1100 */
[----:B------:R-:W-:Y:S02]  /*6af0*/  ISETP.GT.AND P2, PT, R3, 0x28, PT ;  /* 0x000000280300780c */ /* 0x000fe40003f44270 */
[----:B------:R-:W-:Y:S01]  /*6b00*/  PRMT R43, RZ, 0x7610, R43 ;  /* 0x00007610ff2b7816 */ /* 0x000fe2000000002b */
[----:B------:R-:W-:Y:S01]  /*6b10*/  IMAD.X R81, R81, 0x1, R42, P5 ;  /* 0x0000000151517824 */ /* 0x000fe200028e062a */
[----:B------:R-:W-:-:S02]  /*6b20*/  ISETP.GT.AND P4, PT, R3, 0x29, PT ;  /* 0x000000290300780c */ /* 0x000fc40003f84270 */
[----:B------:R-:W-:Y:S02]  /*6b30*/  PRMT R89, RZ, 0x7610, R89 ;  /* 0x00007610ff597816 */ /* 0x000fe40000000059 */
[----:B------:R1:W2:Y:S01]  /*6b40*/  @P3 LDG.E.U8 R43, desc[UR24][R80.64] ;  /* 0x00000018502b3981 */ /* 0x0002a2000c1e1100 */
[----:B0-----:R-:W-:Y:S02]  /*6b50*/  SHF.R.S32.HI R83, RZ, 0x1f, R121 ;  /* 0x0000001fff537819 */ /* 0x001fe40000011479 */
[----:B------:R-:W-:-:S05]  /*6b60*/  IADD3 R82, P5, PT, R121, R41, RZ ;  /* 0x0000002979527210 */ /* 0x000fca0007fbe0ff */
[----:B------:R-:W-:Y:S01]  /*6b70*/  IMAD.X R83, R83, 0x1, R42, P5 ;  /* 0x0000000153537824 */ /* 0x000fe200028e062a */
[----:B-1----:R-:W-:Y:S02]  /*6b80*/  SHF.R.S32.HI R81, RZ, 0x1f, R118 ;  /* 0x0000001fff517819 */ /* 0x002fe40000011476 */
[----:B------:R-:W-:Y:S02]  /*6b90*/  IADD3 R80, P6, PT, R118, R41, RZ ;  /* 0x0000002976507210 */ /* 0x000fe40007fde0ff */
[----:B------:R0:W2:Y:S01]  /*6ba0*/  @P2 LDG.E.U8 R89, desc[UR24][R82.64] ;  /* 0x0000001852592981 */ /* 0x0000a2000c1e1100 */
[----:B------:R-:W-:Y:S02]  /*6bb0*/  PRMT R90, RZ, 0x7610, R90 ;  /* 0x00007610ff5a7816 */ /* 0x000fe4000000005a */
[----:B------:R-:W-:Y:S01]  /*6bc0*/  ISETP.GT.AND P3, PT, R3, 0x2a, PT ;  /* 0x0000002a0300780c */ /* 0x000fe20003f64270 */
        /* <DEDUP_REMOVED lines=17> */
[----:B------:R-:W-:Y:S02]  /*6ce0*/  IADD3 R82, P6, PT, R115, R41, RZ ;  /* 0x0000002973527210 */ /* 0x000fe40007fde0ff */
[----:B------:R-:W-:-:S03]  /*6cf0*/  PRMT R97, RZ, 0x7610, R97 ;  /* 0x00007610ff617816 */ /* 0x000fc60000000061 */
[----:B------:R-:W-:Y:S01]  /*6d00*/  IMAD.X R83, R83, 0x1, R42, P6 ;  /* 0x0000000153537824 */ /* 0x000fe200030e062a */
[----:B-1----:R-:W-:Y:S02]  /*6d10*/  SHF.R.S32.HI R81, RZ, 0x1f, R114 ;  /* 0x0000001fff517819 */ /* 0x002fe40000011472 */
[----:B------:R-:W-:Y:S02]  /*6d20*/  IADD3 R80, P5, PT, R114, R41, RZ ;  /* 0x0000002972507210 */ /* 0x000fe40007fbe0ff */
[----:B------:R-:W2:Y:S01]  /*6d30*/  @P4 LDG.E.U8 R96, desc[UR24][R82.64] ;  /* 0x0000001852604981 */ /* 0x000ea2000c1e1100 */
[----:B------:R-:W-:Y:S02]  /*6d40*/  ISETP.GT.AND P4, PT, R3, 0x2f, PT ;  /* 0x0000002f0300780c */ /* 0x000fe40003f84270 */
[----:B------:R-:W-:-:S05]  /*6d50*/  IMAD.X R81, R81, 0x1, R42, P5 ;  /* 0x0000000151517824 */ /* 0x000fca00028e062a */
[----:B------:R0:W2:Y:S01]  /*6d60*/  @P3 LDG.E.U8 R97, desc[UR24][R80.64] ;  /* 0x0000001850613981 */ /* 0x0000a2000c1e1100 */
[----:B------:R-:W-:Y:S02]  /*6d70*/  PRMT R100, RZ, 0x7610, R100 ;  /* 0x00007610ff647816 */ /* 0x000fe40000000064 */
[----:B0-----:R-:W-:Y:S02]  /*6d80*/  SHF.R.S32.HI R81, RZ, 0x1f, R94 ;  /* 0x0000001fff517819 */ /* 0x001fe4000001145e */
[----:B------:R-:W-:-:S05]  /*6d90*/  IADD3 R80, P6, PT, R94, R41, RZ ;  /* 0x000000295e507210 */ /* 0x000fca0007fde0ff */
[----:B------:R-:W-:Y:S01]  /*6da0*/  IMAD.X R81, R81, 0x1, R42, P6 ;  /* 0x0000000151517824 */ /* 0x000fe200030e062a */
[----:B------:R-:W-:-:S04]  /*6db0*/  ISETP.GT.AND P2, PT, R3, 0x2e, PT ;  /* 0x0000002e0300780c */ /* 0x000fc80003f44270 */
[----:B------:R0:W2:Y:S01]  /*6dc0*/  @P4 LDG.E.U8 R100, desc[UR24][R80.64] ;  /* 0x0000001850644981 */ /* 0x0000a2000c1e1100 */
[----:B------:R-:W-:Y:S02]  /*6dd0*/  SHF.R.S32.HI R83, RZ, 0x1f, R98 ;  /* 0x0000001fff537819 */ /* 0x000fe40000011462 */
[----:B------:R-:W-:Y:S01]  /*6de0*/  IADD3 R82, P5, PT, R98, R41, RZ ;  /* 0x0000002962527210 */ /* 0x000fe20007fbe0ff */
[----:B0-----:R-:W0:Y:S01]  /*6df0*/  LDC R81, c[0x0][0x3a8] ;  /* 0x0000ea00ff517b82 */ /* 0x001e220000000800 */
[----:B------:R-:W-:-:S03]  /*6e00*/  PRMT R99, RZ, 0x7610, R99 ;  /* 0x00007610ff637816 */ /* 0x000fc60000000063 */
[----:B------:R-:W-:Y:S02]  /*6e10*/  IMAD.X R83, R83, 0x1, R42, P5 ;  /* 0x0000000153537824 */ /* 0x000fe400028e062a */
[----:B-----5:R-:W-:-:S03]  /*6e20*/  IMAD R84, R84, 0x30, RZ ;  /* 0x0000003054547824 */ /* 0x020fc600078e02ff */
[----:B------:R1:W5:Y:S01]  /*6e30*/  @P2 LDG.E.U8 R99, desc[UR24][R82.64] ;  /* 0x0000001852632981 */ /* 0x000362000c1e1100 */
[----:B------:R-:W-:Y:S02]  /*6e40*/  ISETP.GT.AND P2, PT, R3, 0x31, PT ;  /* 0x000000310300780c */ /* 0x000fe40003f44270 */
[----:B-1----:R-:W-:Y:S02]  /*6e50*/  IADD3 R82, P5, PT, R84, R41, RZ ;  /* 0x0000002954527210 */ /* 0x002fe40007fbe0ff */
[----:B------:R-:W-:-:S05]  /*6e60*/  SHF.R.S32.HI R84, RZ, 0x1f, R84 ;  /* 0x0000001fff547819 */ /* 0x000fca0000011454 */
[----:B------:R-:W-:Y:S02]  /*6e70*/  IMAD.X R83, R84, 0x1, R42, P5 ;  /* 0x0000000154537824 */ /* 0x000fe400028e062a */
[----:B0-----:R-:W-:Y:S01]  /*6e80*/  IMAD R81, R81, 0x31, RZ ;  /* 0x0000003151517824 */ /* 0x001fe200078e02ff */
[----:B------:R-:W0:Y:S04]  /*6e90*/  LDC R84, c[0x0][0x3a8] ;  /* 0x0000ea00ff547b82 */ /* 0x000e280000000800 */
[----:B------:R-:W-:Y:S02]  /*6ea0*/  SHF.R.S32.HI R85, RZ, 0x1f, R81 ;  /* 0x0000001fff557819 */ /* 0x000fe40000011451 */
[----:B------:R-:W-:Y:S02]  /*6eb0*/  IADD3 R80, P6, PT, R81, R41, RZ ;  /* 0x0000002951507210 */ /* 0x000fe40007fde0ff */
[----:B------:R-:W-:-:S03]  /*6ec0*/  PRMT R102, RZ, 0x7610, R102 ;  /* 0x00007610ff667816 */ /* 0x000fc60000000066 */
[----:B------:R-:W-:Y:S01]  /*6ed0*/  IMAD.X R81, R85, 0x1, R42, P6 ;  /* 0x0000000155517824 */ /* 0x000fe200030e062a */
[----:B------:R-:W-:-:S04]  /*6ee0*/  ISETP.GT.AND P3, PT, R3, 0x30, PT ;  /* 0x000000300300780c */ /* 0x000fc80003f64270 */
[----:B------:R1:W2:Y:S01]  /*6ef0*/  @P2 LDG.E.U8 R102, desc[UR24][R80.64] ;  /* 0x0000001850662981 */ /* 0x0002a2000c1e1100 */
[----:B------:R-:W-:Y:S01]  /*6f00*/  PRMT R101, RZ, 0x7610, R101 ;  /* 0x00007610ff657816 */ /* 0x000fe20000000065 */
[----:B0-----:R-:W-:-:S07]  /*6f10*/  IMAD R84, R84, 0x32, RZ ;  /* 0x0000003254547824 */ /* 0x001fce00078e02ff */
[----:B------:R0:W2:Y:S01]  /*6f20*/  @P3 LDG.E.U8 R101, desc[UR24][R82.64] ;  /* 0x0000001852653981 */ /* 0x0000a2000c1e1100 */
[----:B-1----:R-:W1:Y:S01]  /*6f30*/  LDC R81, c[0x0][0x3a8] ;  /* 0x0000ea00ff517b82 */ /* 0x002e620000000800 */
[----:B0-----:R-:W-:Y:S02]  /*6f40*/  IADD3 R82, P5, PT, R84, R41, RZ ;  /* 0x0000002954527210 */ /* 0x001fe40007fbe0ff */
[----:B------:R-:W-:-:S05]  /*6f50*/  SHF.R.S32.HI R84, RZ, 0x1f, R84 ;  /* 0x0000001fff547819 */ /* 0x000fca0000011454 */
[----:B------:R-:W-:Y:S02]  /*6f60*/  IMAD.X R83, R84, 0x1, R42, P5 ;  /* 0x0000000154537824 */ /* 0x000fe400028e062a */
[----:B------:R-:W0:Y:S01]  /*6f70*/  LDC R84, c[0x0][0x3a8] ;  /* 0x0000ea00ff547b82 */ /* 0x000e220000000800 */
[----:B------:R-:W-:Y:S01]  /*6f80*/  ISETP.GT.AND P3, PT, R3, 0x33, PT ;  /* 0x000000330300780c */ /* 0x000fe20003f64270 */
[----:B-1----:R-:W-:Y:S01]  /*6f90*/  IMAD R81, R81, 0x33, RZ ;  /* 0x0000003351517824 */ /* 0x002fe200078e02ff */
[----:B------:R-:W-:-:S04]  /*6fa0*/  PRMT R104, RZ, 0x7610, R104 ;  /* 0x00007610ff687816 */ /* 0x000fc80000000068 */
[----:B------:R-:W-:Y:S02]  /*6fb0*/  SHF.R.S32.HI R85, RZ, 0x1f, R81 ;  /* 0x0000001fff557819 */ /* 0x000fe40000011451 */
[----:B------:R-:W-:Y:S02]  /*6fc0*/  IADD3 R80, P6, PT, R81, R41, RZ ;  /* 0x0000002951507210 */ /* 0x000fe40007fde0ff */
[----:B------:R-:W-:-:S03]  /*6fd0*/  ISETP.GT.AND P4, PT, R3, 0x32, PT ;  /* 0x000000320300780c */ /* 0x000fc60003f84270 */
[----:B------:R-:W-:Y:S01]  /*6fe0*/  IMAD.X R81, R85, 0x1, R42, P6 ;  /* 0x0000000155517824 */ /* 0x000fe200030e062a */
[----:B------:R-:W-:-:S04]  /*6ff0*/  PRMT R103, RZ, 0x7610, R103 ;  /* 0x00007610ff677816 */ /* 0x000fc80000000067 */
[----:B------:R1:W2:Y:S01]  /*7000*/  @P3 LDG.E.U8 R104, desc[UR24][R80.64] ;  /* 0x0000001850683981 */ /* 0x0002a2000c1e1100 */
[----:B0-----:R-:W-:-:S04]  /*7010*/  IMAD R84, R84, 0x34, RZ ;  /* 0x0000003454547824 */ /* 0x001fc800078e02ff */
[----:B------:R0:W2:Y:S01]  /*7020*/  @P4 LDG.E.U8 R103, desc[UR24][R82.64] ;  /* 0x0000001852674981 */ /* 0x0000a2000c1e1100 */
[----:B-1----:R-:W1:Y:S01]  /*7030*/  LDC R81, c[0x0][0x3a8] ;  /* 0x0000ea00ff517b82 */ /* 0x002e620000000800 */
[----:B0-----:R-:W-:Y:S02]  /*7040*/  IADD3 R82, P5, PT, R84, R41, RZ ;  /* 0x0000002954527210 */ /* 0x001fe40007fbe0ff */
[----:B------:R-:W-:-:S05]  /*7050*/  SHF.R.S32.HI R84, RZ, 0x1f, R84 ;  /* 0x0000001fff547819 */ /* 0x000fca0000011454 */
[----:B------:R-:W-:Y:S02]  /*7060*/  IMAD.X R83, R84, 0x1, R42, P5 ;  /* 0x0000000154537824 */ /* 0x000fe400028e062a */
[----:B------:R-:W0:Y:S01]  /*7070*/  LDC R84, c[0x0][0x3a8] ;  /* 0x0000ea00ff547b82 */ /* 0x000e220000000800 */
[C---:B------:R-:W-:Y:S02]  /*7080*/  ISETP.GT.AND P4, PT, R3.reuse, 0x35, PT ;  /* 0x000000350300780c */ /* 0x040fe40003f84270 */
[----:B------:R-:W-:Y:S01]  /*7090*/  ISETP.GT.AND P2, PT, R3, 0x34, PT ;  /* 0x000000340300780c */ /* 0x000fe20003f44270 */
[----:B-1----:R-:W-:Y:S01]  /*70a0*/  IMAD R81, R81, 0x35, RZ ;  /* 0x0000003551517824 */ /* 0x002fe200078e02ff */
[----:B------:R-:W-:-:S04]  /*70b0*/  PRMT R106, RZ, 0x7610, R106 ;  /* 0x00007610ff6a7816 */ /* 0x000fc8000000006a */
[----:B------:R-:W-:Y:S02]  /*70c0*/  SHF.R.S32.HI R85, RZ, 0x1f, R81 ;  /* 0x0000001fff557819 */ /* 0x000fe40000011451 */
[----:B------:R-:W-:-:S05]  /*70d0*/  IADD3 R80, P6, PT, R81, R41, RZ ;  /* 0x0000002951507210 */ /* 0x000fca0007fde0ff */
[----:B------:R-:W-:Y:S01]  /*70e0*/  IMAD.X R81, R85, 0x1, R42, P6 ;  /* 0x0000000155517824 */ /* 0x000fe200030e062a */
[----:B------:R-:W-:Y:S01]  /*70f0*/  PRMT R105, RZ, 0x7610, R105 ;  /* 0x00007610ff697816 */ /* 0x000fe20000000069 */
[----:B0-----:R-:W-:-:S03]  /*7100*/  IMAD R84, R84, 0x36, RZ ;  /* 0x0000003654547824 */ /* 0x001fc600078e02ff */
[----:B------:R0:W2:Y:S04]  /*7110*/  @P4 LDG.E.U8 R106, desc[UR24][R80.64] ;  /* 0x00000018506a4981 */ /* 0x0000a8000c1e1100 */
[----:B------:R1:W2:Y:S01]  /*7120*/  @P2 LDG.E.U8 R105, desc[UR24][R82.64] ;  /* 0x0000001852692981 */ /* 0x0002a2000c1e1100 */
[----:B0-----:R-:W0:Y:S01]  /*7130*/  LDC R81, c[0x0][0x3a8] ;  /* 0x0000ea00ff517b82 */ /* 0x001e220000000800 */
[----:B-1----:R-:W-:Y:S02]  /*7140*/  IADD3 R82, P5, PT, R84, R41, RZ ;  /* 0x0000002954527210 */ /* 0x002fe40007fbe0ff */
[----:B------:R-:W-:-:S05]  /*7150*/  SHF.R.S32.HI R84, RZ, 0x1f, R84 ;  /* 0x0000001fff547819 */ /* 0x000fca0000011454 */
[----:B------:R-:W-:Y:S02]  /*7160*/  IMAD.X R83, R84, 0x1, R42, P5 ;  /* 0x0000000154537824 */ /* 0x000fe400028e062a */
[----:B------:R-:W1:Y:S01]  /*7170*/  LDC R84, c[0x0][0x3a8] ;  /* 0x0000ea00ff547b82 */ /* 0x000e620000000800 */
[C---:B------:R-:W-:Y:S02]  /*7180*/  ISETP.GT.AND P2, PT, R3.reuse, 0x37, PT ;  /* 0x000000370300780c */ /* 0x040fe40003f44270 */
[----:B------:R-:W-:Y:S01]  /*7190*/  ISETP.GT.AND P3, PT, R3, 0x36, PT ;  /* 0x000000360300780c */ /* 0x000fe20003f64270 */
[----:B0-----:R-:W-:Y:S01]  /*71a0*/  IMAD R81, R81, 0x37, RZ ;  /* 0x0000003751517824 */ /* 0x001fe200078e02ff */
[----:B------:R-:W-:-:S04]  /*71b0*/  PRMT R108, RZ, 0x7610, R108 ;  /* 0x00007610ff6c7816 */ /* 0x000fc8000000006c */
[----:B------:R-:W-:Y:S02]  /*71c0*/  SHF.R.S32.HI R85, RZ, 0x1f, R81 ;  /* 0x0000001fff557819 */ /* 0x000fe40000011451 */
[----:B------:R-:W-:Y:S02]  /*71d0*/  IADD3 R80, P6, PT, R81, R41, RZ ;  /* 0x0000002951507210 */ /* 0x000fe40007fde0ff */
[----:B------:R-:W-:-:S03]  /*71e0*/  PRMT R107, RZ, 0x7610, R107 ;  /* 0x00007610ff6b7816 */ /* 0x000fc6000000006b */
[----:B------:R-:W-:Y:S02]  /*71f0*/  IMAD.X R81, R85, 0x1, R42, P6 ;  /* 0x0000000155517824 */ /* 0x000fe400030e062a */
[----:B-1----:R-:W-:Y:S01]  /*7200*/  IMAD R84, R84, 0x38, RZ ;  /* 0x0000003854547824 */ /* 0x002fe200078e02ff */
[----:B------:R0:W2:Y:S04]  /*7210*/  @P3 LDG.E.U8 R107, desc[UR24][R82.64] ;  /* 0x00000018526b3981 */ /* 0x0000a8000c1e1100 */
[----:B------:R1:W2:Y:S01]  /*7220*/  @P2 LDG.E.U8 R108, desc[UR24][R80.64] ;  /* 0x00000018506c2981 */ /* 0x0002a2000c1e1100 */
[----:B0-----:R-:W-:Y:S02]  /*7230*/  IADD3 R82, P5, PT, R84, R41, RZ ;  /* 0x0000002954527210 */ /* 0x001fe40007fbe0ff */
[----:B------:R-:W-:Y:S01]  /*7240*/  SHF.R.S32.HI R84, RZ, 0x1f, R84 ;  /* 0x0000001fff547819 */ /* 0x000fe20000011454 */
[----:B-1----:R-:W0:Y:S04]  /*7250*/  LDC R81, c[0x0][0x3a8] ;  /* 0x0000ea00ff517b82 */ /* 0x002e280000000800 */
[----:B------:R-:W-:-:S04]  /*7260*/  IMAD.X R83, R84, 0x1, R42, P5 ;  /* 0x0000000154537824 */ /* 0x000fc800028e062a */
[----:B------:R-:W1:Y:S01]  /*7270*/  LDC R84, c[0x0][0x3a8] ;  /* 0x0000ea00ff547b82 */ /* 0x000e620000000800 */
[----:B------:R-:W-:Y:S02]  /*7280*/  ISETP.GT.AND P4, PT, R3, 0x38, PT ;  /* 0x000000380300780c */ /* 0x000fe40003f84270 */
[----:B------:R-:W-:-:S11]  /*7290*/  PRMT R109, RZ, 0x7610, R109 ;  /* 0x00007610ff6d7816 */ /* 0x000fd6000000006d */
[----:B------:R0:W2:Y:S02]  /*72a0*/  @P4 LDG.E.U8 R109, desc[UR24][R82.64] ;  /* 0x00000018526d4981 */ /* 0x0000a4000c1e1100 */
[----:B0-----:R-:W-:-:S05]  /*72b0*/  IMAD R81, R81, 0x39, RZ ;  /* 0x0000003951517824 */ /* 0x001fca00078e02ff */
[----:B------:R-:W-:Y:S02]  /*72c0*/  SHF.R.S32.HI R85, RZ, 0x1f, R81 ;  /* 0x0000001fff557819 */ /* 0x000fe40000011451 */
[----:B------:R-:W-:Y:S01]  /*72d0*/  IADD3 R80, P6, PT, R81, R41, RZ ;  /* 0x0000002951507210 */ /* 0x000fe20007fde0ff */
[----:B-1----:R-:W-:-:S04]  /*72e0*/  IMAD R84, R84, 0x3a, RZ ;  /* 0x0000003a54547824 */ /* 0x002fc800078e02ff */
[----:B------:R-:W-:Y:S02]  /*72f0*/  IMAD.X R81, R85, 0x1, R42, P6 ;  /* 0x0000000155517824 */ /* 0x000fe400030e062a */
[----:B------:R-:W0:Y:S01]  /*7300*/  LDC R85, c[0x0][0x3a8] ;  /* 0x0000ea00ff557b82 */ /* 0x000e220000000800 */
[----:B------:R-:W-:Y:S02]  /*7310*/  IADD3 R82, P5, PT, R84, R41, RZ ;  /* 0x0000002954527210 */ /* 0x000fe40007fbe0ff */
[----:B------:R-:W-:-:S05]  /*7320*/  SHF.R.S32.HI R84, RZ, 0x1f, R84 ;  /* 0x0000001fff547819 */ /* 0x000fca0000011454 */
[----:B------:R-:W-:Y:S02]  /*7330*/  IMAD.X R83, R84, 0x1, R42, P5 ;  /* 0x0000000154537824 */ /* 0x000fe400028e062a */
[----:B------:R-:W1:Y:S01]  /*7340*/  LDC R84, c[0x0][0x3a8] ;  /* 0x0000ea00ff547b82 */ /* 0x000e620000000800 */
[C---:B------:R-:W-:Y:S02]  /*7350*/  ISETP.GT.AND P3, PT, R3.reuse, 0x39, PT ;  /* 0x000000390300780c */ /* 0x040fe40003f64270 */
[----:B------:R-:W-:Y:S02]  /*7360*/  PRMT R110, RZ, 0x7610, R110 ;  /* 0x00007610ff6e7816 */ /* 0x000fe4000000006e */
[----:B------:R-:W-:Y:S02]  /*7370*/  ISETP.GT.AND P2, PT, R3, 0x3a, PT ;  /* 0x0000003a0300780c */ /* 0x000fe40003f44270 */
[----:B------:R-:W-:Y:S01]  /*7380*/  PRMT R111, RZ, 0x7610, R111 ;  /* 0x00007610ff6f7816 */ /* 0x000fe2000000006f */
[----:B0-----:R-:W-:-:S06]  /*7390*/  IMAD R85, R85, 0x3b, RZ ;  /* 0x0000003b55557824 */ /* 0x001fcc00078e02ff */
[----:B------:R0:W2:Y:S04]  /*73a0*/  @P3 LDG.E.U8 R110, desc[UR24][R80.64] ;  /* 0x00000018506e3981 */ /* 0x0000a8000c1e1100 */
[----:B------:R3:W2:Y:S01]  /*73b0*/  @P2 LDG.E.U8 R111, desc[UR24][R82.64] ;  /* 0x00000018526f2981 */ /* 0x0006a2000c1e1100 */
[----:B0-----:R-:W-:Y:S02]  /*73c0*/  IADD3 R80, P6, PT, R85, R41, RZ ;  /* 0x0000002955507210 */ /* 0x001fe40007fde0ff */
[----:B------:R-:W-:Y:S01]  /*73d0*/  SHF.R.S32.HI R85, RZ, 0x1f, R85 ;  /* 0x0000001fff557819 */ /* 0x000fe20000011455 */
[----:B-1----:R-:W-:-:S04]  /*73e0*/  IMAD R84, R84, 0x3c, RZ ;  /* 0x0000003c54547824 */ /* 0x002fc800078e02ff */
[----:B------:R-:W-:Y:S02]  /*73f0*/  IMAD.X R81, R85, 0x1, R42, P6 ;  /* 0x0000000155517824 */ /* 0x000fe400030e062a */
[----:B------:R-:W0:Y:S01]  /*7400*/  LDC R85, c[0x0][0x3a8] ;  /* 0x0000ea00ff557b82 */ /* 0x000e220000000800 */
[----:B---3--:R-:W-:Y:S02]  /*7410*/  IADD3 R82, P5, PT, R84, R41, RZ ;  /* 0x0000002954527210 */ /* 0x008fe40007fbe0ff */
[----:B------:R-:W-:-:S05]  /*7420*/  SHF.R.S32.HI R84, RZ, 0x1f, R84 ;  /* 0x0000001fff547819 */ /* 0x000fca0000011454 */
[----:B------:R-:W-:Y:S02]  /*7430*/  IMAD.X R83, R84, 0x1, R42, P5 ;  /* 0x0000000154537824 */ /* 0x000fe400028e062a */
[----:B------:R-:W1:Y:S01]  /*7440*/  LDC R84, c[0x0][0x3a8] ;  /* 0x0000ea00ff547b82 */ /* 0x000e620000000800 */
[C---:B------:R-:W-:Y:S02]  /*7450*/  ISETP.GT.AND P4, PT, R3.reuse, 0x3b, PT ;  /* 0x0000003b0300780c */ /* 0x040fe40003f84270 */
[----:B------:R-:W-:Y:S02]  /*7460*/  PRMT R112, RZ, 0x7610, R112 ;  /* 0x00007610ff707816 */ /* 0x000fe40000000070 */
[C---:B------:R-:W-:Y:S02]  /*7470*/  ISETP.GT.AND P3, PT, R3.reuse, 0x3c, PT ;  /* 0x0000003c0300780c */ /* 0x040fe40003f64270 */
[----:B------:R-:W-:Y:S01]  /*7480*/  ISETP.GT.AND P2, PT, R3, 0x3d, PT ;  /* 0x0000003d0300780c */ /* 0x000fe20003f44270 */
[----:B0-----:R-:W-:-:S06]  /*7490*/  IMAD R85, R85, 0x3d, RZ ;  /* 0x0000003d55557824 */ /* 0x001fcc00078e02ff */
[----:B------:R0:W3:Y:S01]  /*74a0*/  @P4 LDG.E.U8 R112, desc[UR24][R80.64] ;  /* 0x0000001850704981 */ /* 0x0000e2000c1e1100 */
[----:B------:R-:W-:Y:S02]  /*74b0*/  PRMT R113, RZ, 0x7610, R113 ;  /* 0x00007610ff717816 */ /* 0x000fe40000000071 */
[----:B------:R-:W-:-:S04]  /*74c0*/  PRMT R119, RZ, 0x7610, R119 ;  /* 0x00007610ff777816 */ /* 0x000fc80000000077 */
[----:B------:R4:W2:Y:S01]  /*74d0*/  @P3 LDG.E.U8 R113, desc[UR24][R82.64] ;  /* 0x0000001852713981 */ /* 0x0008a2000c1e1100 */
[----:B0-----:R-:W-:Y:S02]  /*74e0*/  IADD3 R80, P4, PT, R85, R41, RZ ;  /* 0x0000002955507210 */ /* 0x001fe40007f9e0ff */
[----:B------:R-:W-:Y:S01]  /*74f0*/  SHF.R.S32.HI R85, RZ, 0x1f, R85 ;  /* 0x0000001fff557819 */ /* 0x000fe20000011455 */
[----:B-1----:R-:W-:-:S04]  /*7500*/  IMAD R84, R84, 0x3e, RZ ;  /* 0x0000003e54547824 */ /* 0x002fc800078e02ff */
[----:B------:R-:W-:Y:S01]  /*7510*/  IMAD.X R81, R85, 0x1, R42, P4 ;  /* 0x0000000155517824 */ /* 0x000fe200020e062a */
[----:B----4-:R-:W-:Y:S02]  /*7520*/  IADD3 R82, P3, PT, R84, R41, RZ ;  /* 0x0000002954527210 */ /* 0x010fe40007f7e0ff */
[----:B------:R-:W-:Y:S02]  /*7530*/  SHF.R.S32.HI R85, RZ, 0x1f, R84 ;  /* 0x0000001fff557819 */ /* 0x000fe40000011454 */
[----:B------:R0:W4:Y:S01]  /*7540*/  @P2 LDG.E.U8 R119, desc[UR24][R80.64] ;  /* 0x0000001850772981 */ /* 0x000122000c1e1100 */
[----:B------:R-:W1:Y:S02]  /*7550*/  LDC R84, c[0x0][0x3a8] ;  /* 0x0000ea00ff547b82 */ /* 0x000e640000000800 */
[----:B------:R-:W-:-:S06]  /*7560*/  IMAD.X R83, R85, 0x1, R42, P3 ;  /* 0x0000000155537824 */ /* 0x000fcc00018e062a */
[----:B------:R-:W5:Y:S01]  /*7570*/  LDC R85, c[0x0][0x3a8] ;  /* 0x0000ea00ff557b82 */ /* 0x000f620000000800 */
[----:B0-----:R-:W0:Y:S01]  /*7580*/  S2R R81, SR_TID.X ;  /* 0x0000000000517919 */ /* 0x001e220000002100 */
[C---:B------:R-:W-:Y:S02]  /*7590*/  ISETP.GT.AND P5, PT, R3.reuse, 0x3e, PT ;  /* 0x0000003e0300780c */ /* 0x040fe40003fa4270 */
[C---:B------:R-:W-:Y:S02]  /*75a0*/  ISETP.GT.AND P3, PT, R3.reuse, RZ, PT ;  /* 0x000000ff0300720c */ /* 0x040fe40003f64270 */
[----:B------:R-:W-:Y:S02]  /*75b0*/  ISETP.GT.AND P4, PT, R3, 0x3f, PT ;  /* 0x0000003f0300780c */ /* 0x000fe40003f84270 */
[----:B------:R-:W-:Y:S02]  /*75c0*/  PRMT R120, RZ, 0x7610, R120 ;  /* 0x00007610ff787816 */ /* 0x000fe40000000078 */
[----:B------:R-:W-:-:S05]  /*75d0*/  PRMT R133, RZ, 0x7610, R133 ;  /* 0x00007610ff857816 */ /* 0x000fca0000000085 */
[----:B------:R0:W2:Y:S01]  /*75e0*/  @P5 LDG.E.U8 R120, desc[UR24][R82.64] ;  /* 0x0000001852785981 */ /* 0x0000a2000c1e1100 */
[----:B-1----:R-:W-:Y:S02]  /*75f0*/  IMAD R84, R84, 0x3f, RZ ;  /* 0x0000003f54547824 */ /* 0x002fe400078e02ff */
[----:B-----5:R-:W-:-:S03]  /*7600*/  IMAD R85, R85, 0x3f, RZ ;  /* 0x0000003f55557824 */ /* 0x020fc600078e02ff */
[----:B------:R-:W-:Y:S02]  /*7610*/  IADD3 R84, P6, PT, R84, R41, RZ ;  /* 0x0000002954547210 */ /* 0x000fe40007fde0ff */
[----:B------:R-:W-:Y:S02]  /*7620*/  SHF.R.S32.HI R85, RZ, 0x1f, R85 ;  /* 0x0000001fff557819 */ /* 0x000fe40000011455 */
[----:B0-----:R-:W-:-:S03]  /*7630*/  LOP3.LUT R81, R81, 0x3f, RZ, 0xc0, !PT ;  /* 0x0000003f51517812 */ /* 0x001fc600078ec0ff */
[----:B------:R-:W-:Y:S01]  /*7640*/  IMAD.X R85, R85, 0x1, R42, P6 ;  /* 0x0000000155557824 */ /* 0x000fe200030e062a */
[----:B------:R-:W-:Y:S01]  /*7650*/  PRMT R82, RZ, 0x7610, R82 ;  /* 0x00007610ff527816 */ /* 0x000fe20000000052 */
[----:B------:R-:W-:Y:S01]  /*7660*/  @P3 IMAD.MOV.U32 R80, RZ, RZ, R41 ;  /* 0x000000ffff503224 */ /* 0x000fe200078e0029 */
[----:B------:R-:W-:Y:S01]  /*7670*/  ISETP.GE.AND P2, PT, R81, R3, PT ;  /* 0x000000035100720c */ /* 0x000fe20003f46270 */
[----:B------:R-:W-:Y:S01]  /*7680*/  @P3 IMAD.MOV.U32 R81, RZ, RZ, R42 ;  /* 0x000000ffff513224 */ /* 0x000fe200078e002a */
[----:B------:R-:W5:Y:S04]  /*7690*/  @P4 LDG.E.U8 R133, desc[UR24][R84.64] ;  /* 0x0000001854854981 */ /* 0x000f68000c1e1100 */
[----:B------:R0:W3:Y:S01]  /*76a0*/  @P3 LDG.E.U8 R82, desc[UR24][R80.64] ;  /* 0x0000001850523981 */ /* 0x0000e2000c1e1100 */
[----:B------:R-:W-:Y:S01]  /*76b0*/  BAR.SYNC.DEFER_BLOCKING 0x0 ;  /* 0x0000000000007b1d */ /* 0x000fe20000010000 */
[----:B------:R-:W-:-:S04]  /*76c0*/  IADD3 R4, P5, PT, R4, UR18, RZ ;  /* 0x0000001204047c10 */ /* 0x000fc8000ffbe0ff */
[----:B------:R-:W-:Y:S02]  /*76d0*/  IADD3.X R6, PT, PT, R6, UR22, RZ, P5, !PT ;  /* 0x0000001606067c10 */ /* 0x000fe4000affe4ff */
[----:B------:R-:W-:Y:S01]  /*76e0*/  IADD3 R11, P5, PT, R11, UR18, RZ ;  /* 0x000000120b0b7c10 */ /* 0x000fe2000ffbe0ff */
[----:B0-----:R-:W-:Y:S01]  /*76f0*/  @!P2 IMAD.MOV.U32 R80, RZ, RZ, R4 ;  /* 0x000000ffff50a224 */ /* 0x001fe200078e0004 */
[----:B------:R-:W-:Y:S01]  /*7700*/  PRMT R83, RZ, 0x7610, R83 ;  /* 0x00007610ff537816 */ /* 0x000fe20000000053 */
[----:B------:R-:W-:Y:S01]  /*7710*/  @!P2 IMAD.MOV.U32 R81, RZ, RZ, R6 ;  /* 0x000000ffff51a224 */ /* 0x000fe200078e0006 */
[----:B------:R-:W-:Y:S02]  /*7720*/  IADD3.X R14, PT, PT, R14, UR22, RZ, P5, !PT ;  /* 0x000000160e0e7c10 */ /* 0x000fe4000affe4ff */
[----:B------:R-:W-:Y:S02]  /*7730*/  IADD3 R19, P4, PT, R19, UR18, RZ ;  /* 0x0000001213137c10 */ /* 0x000fe4000ff9e0ff */
[----:B------:R-:W-:-:S02]  /*7740*/  PRMT R84, RZ, 0x7610, R84 ;  /* 0x00007610ff547816 */ /* 0x000fc40000000054 */
[----:B------:R-:W-:Y:S02]  /*7750*/  IADD3.X R22, PT, PT, R22, UR22, RZ, P4, !PT ;  /* 0x0000001616167c10 */ /* 0x000fe4000a7fe4ff */
[----:B------:R-:W-:Y:S01]  /*7760*/  IADD3 R27, P3, PT, R27, UR18, RZ ;  /* 0x000000121b1b7c10 */ /* 0x000fe2000ff7e0ff */
[----:B------:R0:W4:Y:S01]  /*7770*/  @!P2 LDG.E.U8 R83, desc[UR24][R80.64] ;  /* 0x000000185053a981 */ /* 0x000122000c1e1100 */
[----:B------:R-:W-:Y:S02]  /*7780*/  PRMT R85, RZ, 0x7610, R85 ;  /* 0x00007610ff557816 */ /* 0x000fe40000000055 */
[----:B------:R-:W-:Y:S01]  /*7790*/  IADD3.X R30, PT, PT, R30, UR22, RZ, P3, !PT ;  /* 0x000000161e1e7c10 */ /* 0x000fe20009ffe4ff */
[----:B0-----:R-:W-:Y:S02]  /*77a0*/  @!P2 IMAD.MOV.U32 R80, RZ, RZ, R11 ;  /* 0x000000ffff50a224 */ /* 0x001fe400078e000b */
[----:B------:R-:W-:Y:S01]  /*77b0*/  @!P2 IMAD.MOV.U32 R81, RZ, RZ, R14 ;  /* 0x000000ffff51a224 */ /* 0x000fe200078e000e */
[----:B------:R-:W-:-:S04]  /*77c0*/  IADD3 R5, P5, PT, R5, UR18, RZ ;  /* 0x0000001205057c10 */ /* 0x000fc8000ffbe0ff */
        /* <DEDUP_REMOVED lines=48> */
[----:B------:R0:W5:Y:S01]  /*7ad0*/  @!P2 LDG.E.U8 R149, desc[UR24][R80.64] ;  /* 0x000000185095a981 */ /* 0x000162000c1e1100 */
        /* <DEDUP_REMOVED lines=21> */
[----:B------:R-:W-:-:S05]  /*7c30*/  @!P2 IMAD.MOV.U32 R81, RZ, RZ, R20 ;  /* 0x000000ffff51a224 */ /* 0x000fca00078e0014 */
[----:B------:R0:W5:Y:S01]  /*7c40*/  @!P2 LDG.E.U8 R159, desc[UR24][R80.64] ;  /* 0x00000018509fa981 */ /* 0x000162000c1e1100 */
[----:B------:R-:W-:Y:S01]  /*7c50*/  PRMT R161, RZ, 0x7610, R161 ;  /* 0x00007610ffa17816 */ /* 0x000fe200000000a1 */
[----:B0-----:R-:W-:Y:S02]  /*7c60*/  @!P2 IMAD.MOV.U32 R80, RZ, RZ, R25 ;  /* 0x000000ffff50a224 */ /* 0x001fe400078e0019 */
[----:B------:R-:W-:-:S05]  /*7c70*/  @!P2 IMAD.MOV.U32 R81, RZ, RZ, R28 ;  /* 0x000000ffff51a224 */ /* 0x000fca00078e001c */
[----:B------:R0:W5:Y:S02]  /*7c80*/  @!P2 LDG.E.U8 R160, desc[UR24][R80.64] ;  /* 0x0000001850a0a981 */ /* 0x000164000c1e1100 */
[----:B0-----:R-:W-:Y:S02]  /*7c90*/  @!P2 IMAD.MOV.U32 R80, RZ, RZ, R33 ;  /* 0x000000ffff50a224 */ /* 0x001fe400078e0021 */
[----:B------:R-:W-:-:S05]  /*7ca0*/  @!P2 IMAD.MOV.U32 R81, RZ, RZ, R35 ;  /* 0x000000ffff51a224 */ /* 0x000fca00078e0023 */
[----:B------:R-:W5:Y:S04]  /*7cb0*/  @!P2 LDG.E.U8 R161, desc[UR24][R80.64] ;  /* 0x0000001850a1a981 */ /* 0x000f68000c1e1100 */
[----:B--2---:R0:W-:Y:S04]  /*7cc0*/  STS.U8 [R2+UR10+0x2400], R87 ;  /* 0x0024005702007988 */ /* 0x0041e8000800000a */
[----:B------:R0:W-:Y:S04]  /*7cd0*/  STS.U8 [R2+UR10+0x2800], R86 ;  /* 0x0028005602007988 */ /* 0x0001e8000800000a */
[----:B------:R0:W-:Y:S04]  /*7ce0*/  STS.U8 [R2+UR10+0x2c00], R79 ;  /* 0x002c004f02007988 */ /* 0x0001e8000800000a */
[----:B------:R0:W-:Y:S04]  /*7cf0*/  STS.U8 [R2+UR10+0x3000], R78 ;  /* 0x0030004e02007988 */ /* 0x0001e8000800000a */
[----:B---3--:R0:W-:Y:S04]  /*7d00*/  STS.U8 [R2+UR10+0x2000], R82 ;  /* 0x0020005202007988 */ /* 0x0081e8000800000a */
        /* <DEDUP_REMOVED lines=42> */
[----:B----4-:R0:W-:Y:S04]  /*7fb0*/  STS.U8 [R88+UR10+0x3e80], R119 ;  /* 0x003e807758007988 */ /* 0x0101e8000800000a */
        /* <DEDUP_REMOVED lines=15> */
[----:B-----5:R0:W-:Y:S04]  /*80b0*/  STS.U8 [R40+UR10+0x3f80], R133 ;  /* 0x003f808528007988 */ /* 0x0201e8000800000a */
        /* <DEDUP_REMOVED lines=16> */
[----:B------:R1:W-:Y:S06]  /*81c0*/  MEMBAR.ALL.CTA ;  /* 0x0000000000007992 */ /* 0x0003ec0000008000 */
[----:B-1----:R-:W1:Y:S02]  /*81d0*/  FENCE.VIEW.ASYNC.S ;  /* 0x00000000000073c6 */ /* 0x002e640000000000 */
[----:B-1----:R-:W-:Y:S01]  /*81e0*/  BAR.SYNC.DEFER_BLOCKING 0x0 ;  /* 0x0000000000007b1d */ /* 0x002fe20000010000 */
[----:B------:R-:W-:-:S04]  /*81f0*/  ULEA UR12, UR19, UR10, 0x3 ;  /* 0x0000000a130c7291 */ /* 0x000fc8000f8e18ff */
[----:B------:R-:W-:Y:S01]  /*8200*/  UIADD3 UR12, UPT, UPT, UR12, 0x5000, URZ ;  /* 0x000050000c0c7890 */ /* 0x000fe2000fffe0ff */
[----:B------:R-:W-:Y:S01]  /*8210*/  UMOV UR4, UR5 ;  /* 0x0000000500047c82 */ /* 0x000fe20008000000 */
        /* <DEDUP_REMOVED lines=8> */
[----:B------:R-:W-:Y:S01]  /*82a0*/  UMOV UR28, UR6 ;  /* 0x00000006001c7c82 */ /* 0x000fe20008000000 */
[----:B------:R-:W-:Y:S01]  /*82b0*/  UMOV UR29, 0x40004040 ;  /* 0x40004040001d7882 */ /* 0x000fe20000000000 */
[----:B------:R-:W-:Y:S01]  /*82c0*/  UMOV UR30, UR8 ;  /* 0x00000008001e7c82 */ /* 0x000fe20008000000 */
[----:B------:R-:W-:Y:S01]  /*82d0*/  UMOV UR31, 0x80004020 ;  /* 0x80004020001f7882 */ /* 0x000fe20000000000 */
[----:B------:R-:W-:Y:S01]  /*82e0*/  UMOV UR32, 0x0 ;  /* 0x0000000000207882 */ /* 0x000fe20000000000 */
[----:B------:R-:W-:Y:S01]  /*82f0*/  UMOV UR33, 0x10108010 ;  /* 0x1010801000217882 */ /* 0x000fe20000000000 */
[----:B------:R-:W-:Y:S01]  /*8300*/  UMOV UR34, 0x0 ;  /* 0x0000000000227882 */ /* 0x000fe20000000000 */
[----:B------:R-:W-:Y:S01]  /*8310*/  UMOV UR35, 0x10108010 ;  /* 0x1010801000237882 */ /* 0x000fe20000000000 */
[----:B------:R-:W-:Y:S01]  /*8320*/  UMOV UR5, 0x3 ;  /* 0x0000000300057882 */ /* 0x000fe20000000000 */
[----:B------:R0:W-:Y:S01]  /*8330*/  UTCQMMA.2CTA gdesc[UR28], gdesc[UR30], tmem[UR26], tmem[UR32], idesc[UR33], UPT ;  /* 0x00ff201e1c0075ea */ /* 0x0001e2000ba0031a */
[----:B------:R0:W-:Y:S01]  /*8340*/  UTCQMMA.2CTA gdesc[UR14], gdesc[UR16], tmem[UR26], tmem[UR34], idesc[UR35], UPT ;  /* 0x00ff22100e0075ea */ /* 0x0001e2000ba0031a */
[----:B------:R0:W-:Y:S01]  /*8350*/  UTCBAR.2CTA.MULTICAST [UR12], URZ, UR5 ;  /* 0x000000ff0c0073e9 */ /* 0x0001e20008200805 */
[----:B------:R-:W-:Y:S01]  /*8360*/  NOP ;  /* 0x0000000000007918 */ /* 0x000fe20000000000 */
.L_x_15:
[----:B------:R-:W-:Y:S01]  /*8370*/  UIADD3 UR19, UPT, UPT, UR19, 0x1, URZ ;  /* 0x0000000113137890 */ /* 0x000fe2000fffe0ff */
[----:B------:R-:W-:Y:S01]  /*8380*/  IADD3 R41, P2, PT, R41, UR13, RZ ;  /* 0x0000000d29297c10 */ /* 0x000fe2000ff5e0ff */
[----:B------:R-:W-:Y:S01]  /*8390*/  UIADD3 UR20, UPT, UPT, UR20, -0x1, URZ ;  /* 0xffffffff14147890 */ /* 0x000fe2000fffe0ff */
[----:B------:R-:W-:Y:S01]  /*83a0*/  VIADD R3, R3, 0xffffffc0 ;  /* 0xffffffc003037836 */ /* 0x000fe20000000000 */
[----:B------:R-:W-:Y:S01]  /*83b0*/  UISETP.GT.AND UP1, UPT, UR19, 0x1, UPT ;  /* 0x000000011300788c */ /* 0x000fe2000bf24270 */
[----:B------:R-:W-:Y:S01]  /*83c0*/  IMAD.U32 R43, RZ, RZ, UR4 ;  /* 0x00000004ff2b7e24 */ /* 0x000fe2000f8e00ff */
[----:B------:R-:W-:Y:S02]  /*83d0*/  IADD3.X R42, PT, PT, R42, UR21, RZ, P2, !PT ;  /* 0x000000152a2a7c10 */ /* 0x000fe400097fe4ff */
[----:B0-----:R-:W-:Y:S02]  /*83e0*/  USEL UR5, URZ, 0x1, !UP1 ;  /* 0x00000001ff057887 */ /* 0x001fe4000c800000 */
[----:B------:R-:W-:-:S02]  /*83f0*/  USEL UR19, UR19, URZ, !UP1 ;  /* 0x000000ff13137287 */ /* 0x000fc4000c800000 */
[----:B------:R-:W-:Y:S02]  /*8400*/  UISETP.NE.U32.AND UP1, UPT, UR20, URZ, UPT ;  /* 0x000000ff1400728c */ /* 0x000fe4000bf25070 */
[----:B------:R-:W-:-:S07]  /*8410*/  ULOP3.LUT UR5, UR4, UR5, URZ, 0x3c, !UPT ;  /* 0x0000000504057292 */ /* 0x000fce000f8e3cff */
[----:B------:R-:W-:Y:S05]  /*8420*/  BRA.U UP1, `(.L_x_16) ;  /* 0xffffffd501c07547 */ /* 0x000fea000b83ffff */
.L_x_13:
[----:B------:R-:W0:Y:S01]  /*8430*/  LDC R44, c[0x0][0x3a0] ;  /* 0x0000e800ff2c7b82 */ /* 0x000e220000000800 */
[----:B------:R-:W1:Y:S01]  /*8440*/  LDCU UR5, c[0x0][0x3b4] ;  /* 0x00007680ff0577ac */ /* 0x000e620008000800 */
[----:B------:R-:W2:Y:S01]  /*8450*/  LDCU UR6, c[0x0][0x3b8] ;  /* 0x00007700ff0677ac */ /* 0x000ea20008000800 */
[----:B------:R-:W3:Y:S01]  /*8460*/  LDCU.128 UR16, c[0x0][0x390] ;  /* 0x00007200ff1077ac */ /* 0x000ee20008000c00 */
[----:B0-----:R-:W-:-:S05]  /*8470*/  VIADD R44, R44, 0x3f ;  /* 0x0000003f2c2c7836 */ /* 0x001fca0000000000 */
[----:B------:R-:W-:-:S13]  /*8480*/  ISETP.GE.AND P0, PT, R44, 0x40, PT ;  /* 0x000000402c00780c */ /* 0x000fda0003f06270 */
[----:B-123--:R-:W-:Y:S05]  /*8490*/  @!P0 BRA `(.L_x_17) ;  /* 0x0000000000108947 */ /* 0x00efea0003800000 */
[----:B------:R-:W-:-:S06]  /*84a0*/  USHF.L.U32 UR4, UR4, 0x1f, URZ ;  /* 0x0000001f04047899 */ /* 0x000fcc00080006ff */
[----:B------:R-:W-:-:S04]  /*84b0*/  IMAD.U32 R2, RZ, RZ, UR4 ;  /* 0x00000004ff027e24 */ /* 0x000fc8000f8e00ff */
[----:B------:R-:W0:Y:S02]  /*84c0*/  SYNCS.PHASECHK.TRANS64.TRYWAIT P0, [UR12], R2 ;  /* 0x00000002ff0075a7 */ /* 0x000e24000800110c */
[----:B0-----:R-:W-:Y:S05]  /*84d0*/  @!P0 BRA `(.L_x_18) ;  /* 0x0000002000f48947 */ /* 0x001fea0003800000 */
.L_x_17:
[----:B------:R-:W-:Y:S01]  /*84e0*/  BAR.SYNC.DEFER_BLOCKING 0x0 ;  /* 0x0000000000007b1d */ /* 0x000fe20000010000 */
[C---:B------:R-:W-:Y:S01]  /*84f0*/  IMAD R68, R0.reuse, UR6, RZ ;  /* 0x0000000600447c24 */ /* 0x040fe2000f8e02ff */
[C---:B------:R-:W-:Y:S01]  /*8500*/  ISETP.GE.AND P0, PT, R93.reuse, UR18, PT ;  /* 0x000000125d007c0c */ /* 0x040fe2000bf06270 */
[----:B------:R-:W-:Y:S02]  /*8510*/  VIADD R70, R0, 0x1 ;  /* 0x0000000100467836 */ /* 0x000fe40000000000 */
[----:B------:R-:W-:Y:S02]  /*8520*/  VIADD R69, R68, UR6 ;  /* 0x0000000644457c36 */ /* 0x000fe40008000000 */
[----:B------:R-:W-:Y:S01]  /*8530*/  VIADD R2, R0, 0x2 ;  /* 0x0000000200027836 */ /* 0x000fe20000000000 */
[----:B------:R-:W-:Y:S01]  /*8540*/  ISETP.LT.AND P5, PT, R70, UR19, !P0 ;  /* 0x0000001346007c0c */ /* 0x000fe2000c7a1270 */
[----:B------:R-:W-:Y:S02]  /*8550*/  IMAD R3, R93, UR5, RZ ;  /* 0x000000055d037c24 */ /* 0x000fe4000f8e02ff */
[----:B------:R-:W-:Y:S01]  /*8560*/  VIADD R70, R69, UR6 ;  /* 0x0000000645467c36 */ /* 0x000fe20008000000 */
[----:B------:R-:W-:Y:S01]  /*8570*/  ISETP.LT.AND P4, PT, R2, UR19, !P0 ;  /* 0x0000001302007c0c */ /* 0x000fe2000c781270 */
[----:B------:R-:W-:Y:S01]  /*8580*/  VIADD R72, R0, 0x3 ;  /* 0x0000000300487836 */ /* 0x000fe20000000000 */
[----:B------:R-:W-:Y:S01]  /*8590*/  IADD3 R2, P2, PT, R3, UR16, RZ ;  /* 0x0000001003027c10 */ /* 0x000fe2000ff5e0ff */
[----:B------:R-:W-:-:S02]  /*85a0*/  VIADD R71, R70, UR6 ;  /* 0x0000000646477c36 */ /* 0x000fc40008000000 */
[C---:B------:R-:W-:Y:S01]  /*85b0*/  VIADD R95, R0.reuse, 0x4 ;  /* 0x00000004005f7836 */ /* 0x040fe20000000000 */
[----:B------:R-:W-:Y:S01]  /*85c0*/  LEA.HI.X.SX32 R3, R3, UR17, 0x1, P2 ;  /* 0x0000001103037c11 */ /* 0x000fe200090f0eff */
[----:B------:R-:W-:Y:S01]  /*85d0*/  VIADD R94, R0, 0x5 ;  /* 0x00000005005e7836 */ /* 0x000fe20000000000 */
[CC--:B------:R-:W-:Y:S02]  /*85e0*/  IADD3 R78, P2, PT, R68.reuse, R2.reuse, RZ ;  /* 0x00000002444e7210 */ /* 0x0c0fe40007f5e0ff */
[-C--:B------:R-:W-:Y:S01]  /*85f0*/  IADD3 R80, P6, PT, R69, R2.reuse, RZ ;  /* 0x0000000245507210 */ /* 0x080fe20007fde0ff */
[----:B------:R-:W0:Y:S02]  /*8600*/  @!P1 SYNCS.CCTL.IV [UR10+0x5000] ;  /* 0x00500000ff0099b1 */ /* 0x000e24000800000a */
[----:B0-----:R-:W-:Y:S01]  /*8610*/  BAR.SYNC.DEFER_BLOCKING 0x0 ;  /* 0x0000000000007b1d */ /* 0x001fe20000010000 */
[----:B------:R-:W-:Y:S02]  /*8620*/  LEA.HI.X.SX32 R79, R68, R3, 0x1, P2 ;  /* 0x00000003444f7211 */ /* 0x000fe400010f0eff */
[----:B------:R-:W-:-:S02]  /*8630*/  IADD3 R82, P2, PT, R70, R2, RZ ;  /* 0x0000000246527210 */ /* 0x000fc40007f5e0ff */
[-C--:B------:R-:W-:Y:S02]  /*8640*/  LEA.HI.X.SX32 R81, R69, R3.reuse, 0x1, P6 ;  /* 0x0000000345517211 */ /* 0x080fe400030f0eff */
[-C--:B------:R-:W-:Y:S01]  /*8650*/  LEA.HI.X.SX32 R83, R70, R3.reuse, 0x1, P2 ;  /* 0x0000000346537211 */ /* 0x080fe200010f0eff */
[----:B------:R-:W0:Y:S01]  /*8660*/  LDTM.x64 R4, tmem[UR11] ;  /* 0x0000000b000479ee */ /* 0x000e220008340000 */
[C---:B------:R-:W-:Y:S02]  /*8670*/  IADD3 R84, P6, PT, R71.reuse, R2, RZ ;  /* 0x0000000247547210 */ /* 0x040fe40007fde0ff */
[----:B------:R-:W-:Y:S02]  /*8680*/  ISETP.LT.AND P3, PT, R72, UR19, !P0 ;  /* 0x0000001348007c0c */ /* 0x000fe4000c761270 */
[-C--:B------:R-:W-:Y:S01]  /*8690*/  LEA.HI.X.SX32 R85, R71, R3.reuse, 0x1, P6 ;  /* 0x0000000347557211 */ /* 0x080fe200030f0eff */
[----:B------:R-:W1:Y:S01]  /*86a0*/  @!P1 SYNCS.CCTL.IV [UR10+0x5008] ;  /* 0x00500800ff0099b1 */ /* 0x000e62000800000a */
[----:B------:R-:W-:Y:S01]  /*86b0*/  NOP ;  /* 0x0000000000007918 */ /* 0x000fe20000000000 */
[----:B0-----:R-:W-:Y:S01]  /*86c0*/  F2FP.SATFINITE.E4M3.F32.PACK_AB_MERGE_C R93, R5, R4, RZ ;  /* 0x00000004055d723e */ /* 0x001fe200048070ff */
[----:B------:R-:W-:Y:S01]  /*86d0*/  VIADD R4, R71, UR6 ;  /* 0x0000000647047c36 */ /* 0x000fe20008000000 */
[----:B------:R-:W-:Y:S01]  /*86e0*/  F2FP.SATFINITE.E4M3.F32.PACK_AB_MERGE_C R7, R7, R6, RZ ;  /* 0x000000060707723e */ /* 0x000fe200048070ff */
[----:B------:R-:W-:Y:S01]  /*86f0*/  VIADD R6, R0, 0x6 ;  /* 0x0000000600067836 */ /* 0x000fe20000000000 */
[----:B------:R-:W-:Y:S01]  /*8700*/  F2FP.SATFINITE.E4M3.F32.PACK_AB_MERGE_C R9, R9, R8, RZ ;  /* 0x000000080909723e */ /* 0x000fe200048070ff */
[C---:B------:R-:W-:Y:S01]  /*8710*/  VIADD R5, R4.reuse, UR6 ;  /* 0x0000000604057c36 */ /* 0x040fe20008000000 */
[----:B------:R-:W-:Y:S01]  /*8720*/  IADD3 R86, P2, PT, R4, R2, RZ ;  /* 0x0000000204567210 */ /* 0x000fe20007f5e0ff */
[----:B------:R-:W-:Y:S01]  /*8730*/  VIADD R8, R0, 0x8 ;  /* 0x0000000800087836 */ /* 0x000fe20000000000 */
[----:B------:R-:W-:Y:S01]  /*8740*/  F2FP.SATFINITE.E4M3.F32.PACK_AB_MERGE_C R11, R11, R10, RZ ;  /* 0x0000000a0b0b723e */ /* 0x000fe200048070ff */
[----:B------:R-:W-:Y:S01]  /*8750*/  VIADD R68, R5, UR6 ;  /* 0x0000000605447c36 */ /* 0x000fe20008000000 */
[----:B------:R-:W-:-:S02]  /*8760*/  LEA.HI.X.SX32 R87, R4, R3, 0x1, P2 ;  /* 0x0000000304577211 */ /* 0x000fc400010f0eff */
[CC--:B------:R-:W-:Y:S01]  /*8770*/  IADD3 R88, P1, PT, R5.reuse, R2.reuse, RZ ;  /* 0x0000000205587210 */ /* 0x0c0fe20007f3e0ff */
[C---:B------:R-:W-:Y:S01]  /*8780*/  VIADD R69, R68.reuse, UR6 ;  /* 0x0000000644457c36 */ /* 0x040fe20008000000 */
[CC--:B------:R-:W-:Y:S02]  /*8790*/  IADD3 R90, P2, PT, R68.reuse, R2.reuse, RZ ;  /* 0x00000002445a7210 */ /* 0x0c0fe40007f5e0ff */
[-C--:B------:R-:W-:Y:S01]  /*87a0*/  LEA.HI.X.SX32 R89, R5, R3.reuse, 0x1, P1 ;  /* 0x0000000305597211 */ /* 0x080fe200008f0eff */
[C---:B------:R-:W-:Y:S01]  /*87b0*/  VIADD R4, R69.reuse, UR6 ;  /* 0x0000000645047c36 */ /* 0x040fe20008000000 */
[C---:B------:R-:W-:Y:S02]  /*87c0*/  IADD3 R74, P6, PT, R69.reuse, R2, RZ ;  /* 0x00000002454a7210 */ /* 0x040fe40007fde0ff */
[-C--:B------:R-:W-:Y:S01]  /*87d0*/  LEA.HI.X.SX32 R91, R68, R3.reuse, 0x1, P2 ;  /* 0x00000003445b7211 */ /* 0x080fe200010f0eff */
[----:B------:R-:W-:Y:S01]  /*87e0*/  VIADD R70, R4, UR6 ;  /* 0x0000000604467c36 */ /* 0x000fe20008000000 */
[----:B------:R-:W-:-:S02]  /*87f0*/  LEA.HI.X.SX32 R75, R69, R3, 0x1, P6 ;  /* 0x00000003454b7211 */ /* 0x000fc400030f0eff */
[-C--:B------:R-:W-:Y:S01]  /*8800*/  IADD3 R76, P1, PT, R4, R2.reuse, RZ ;  /* 0x00000002044c7210 */ /* 0x080fe20007f3e0ff */
[C---:B------:R-:W-:Y:S01]  /*8810*/  VIADD R5, R70.reuse, UR6 ;  /* 0x0000000646057c36 */ /* 0x040fe20008000000 */
[-C--:B------:R-:W-:Y:S02]  /*8820*/  IADD3 R72, P2, PT, R70, R2.reuse, RZ ;  /* 0x0000000246487210 */ /* 0x080fe40007f5e0ff */
[----:B------:R-:W-:Y:S01]  /*8830*/  ISETP.LT.AND P6, PT, R0, UR19, !P0 ;  /* 0x0000001300007c0c */ /* 0x000fe2000c7c1270 */
[----:B------:R-:W-:Y:S01]  /*8840*/  VIADD R69, R5, UR6 ;  /* 0x0000000605457c36 */ /* 0x000fe20008000000 */
[-C--:B------:R-:W-:Y:S02]  /*8850*/  LEA.HI.X.SX32 R73, R70, R3.reuse, 0x1, P2 ;  /* 0x0000000346497211 */ /* 0x080fe400010f0eff */
[----:B------:R-:W-:Y:S01]  /*8860*/  LEA.HI.X.SX32 R77, R4, R3, 0x1, P1 ;  /* 0x00000003044d7211 */ /* 0x000fe200008f0eff */
[C---:B------:R-:W-:Y:S01]  /*8870*/  VIADD R92, R69.reuse, UR6 ;  /* 0x00000006455c7c36 */ /* 0x040fe20008000000 */
[----:B------:R-:W-:-:S02]  /*8880*/  IADD3 R68, P2, PT, R69, R2, RZ ;  /* 0x0000000245447210 */ /* 0x000fc40007f5e0ff */
[-C--:B------:R-:W-:Y:S02]  /*8890*/  IADD3 R70, P1, PT, R5, R2.reuse, RZ ;  /* 0x0000000205467210 */ /* 0x080fe40007f3e0ff */
[-C--:B------:R-:W-:Y:S02]  /*88a0*/  LEA.HI.X.SX32 R69, R69, R3.reuse, 0x1, P2 ;  /* 0x0000000345457211 */ /* 0x080fe400010f0eff */
[----:B------:R-:W-:Y:S01]  /*88b0*/  LEA.HI.X.SX32 R71, R5, R3, 0x1, P1 ;  /* 0x0000000305477211 */ /* 0x000fe200008f0eff */
[----:B------:R0:W-:Y:S01]  /*88c0*/  @P6 STG.E.U8 desc[UR24][R78.64], R93 ;  /* 0x0000005d4e006986 */ /* 0x0001e2000c101118 */
[----:B------:R-:W-:Y:S02]  /*88d0*/  ISETP.LT.AND P2, PT, R95, UR19, !P0 ;  /* 0x000000135f007c0c */ /* 0x000fe4000c741270 */
[----:B------:R-:W-:Y:S02]  /*88e0*/  IADD3 R4, P1, PT, R92, R2, RZ ;  /* 0x000000025c047210 */ /* 0x000fe40007f3e0ff */
[----:B------:R-:W-:-:S02]  /*88f0*/  PRMT R95, R93, 0x9910, RZ ;  /* 0x000099105d5f7816 */ /* 0x000fc400000000ff */
[C---:B------:R-:W-:Y:S01]  /*8900*/  LEA.HI.X.SX32 R5, R92.reuse, R3, 0x1, P1 ;  /* 0x000000035c057211 */ /* 0x040fe200008f0eff */
[----:B------:R-:W-:Y:S01]  /*8910*/  VIADD R92, R92, UR6 ;  /* 0x000000065c5c7c36 */ /* 0x000fe20008000000 */
[----:B------:R-:W-:Y:S02]  /*8920*/  SHF.R.S32.HI R95, RZ, 0x8, R95 ;  /* 0x00000008ff5f7819 */ /* 0x000fe4000001145f */
[----:B------:R-:W-:Y:S01]  /*8930*/  ISETP.LT.AND P6, PT, R6, UR19, !P0 ;  /* 0x0000001306007c0c */ /* 0x000fe2000c7c1270 */
[----:B------:R-:W-:Y:S01]  /*8940*/  VIADD R6, R0, 0x7 ;  /* 0x0000000700067836 */ /* 0x000fe20000000000 */
[----:B------:R-:W-:Y:S01]  /*8950*/  ISETP.LT.AND P1, PT, R94, UR19, !P0 ;  /* 0x000000135e007c0c */ /* 0x000fe2000c721270 */
[----:B------:R-:W-:Y:S01]  /*8960*/  @P5 STG.E.U8 desc[UR24][R80.64], R95 ;  /* 0x0000005f50005986 */ /* 0x000fe2000c101118 */
[----:B------:R-:W-:Y:S02]  /*8970*/  PRMT R94, R7, 0x9910, RZ ;  /* 0x00009910075e7816 */ /* 0x000fe400000000ff */
[----:B------:R-:W-:Y:S01]  /*8980*/  ISETP.LT.AND P5, PT, R6, UR19, !P0 ;  /* 0x0000001306007c0c */ /* 0x000fe2000c7a1270 */
[----:B------:R2:W-:Y:S01]  /*8990*/  @P4 STG.E.U8 desc[UR24][R82.64], R7 ;  /* 0x0000000752004986 */ /* 0x0005e2000c101118 */
[----:B------:R-:W-:Y:S01]  /*89a0*/  ISETP.LT.AND P4, PT, R8, UR19, !P0 ;  /* 0x0000001308007c0c */ /* 0x000fe2000c781270 */
[----:B------:R-:W-:Y:S01]  /*89b0*/  IMAD.MOV.U32 R6, RZ, RZ, R94 ;  /* 0x000000ffff067224 */ /* 0x000fe200078e005e */
[----:B------:R-:W-:-:S02]  /*89c0*/  PRMT R8, R9, 0x9910, RZ ;  /* 0x0000991009087816 */ /* 0x000fc400000000ff */
[----:B------:R-:W-:Y:S01]  /*89d0*/  F2FP.SATFINITE.E4M3.F32.PACK_AB_MERGE_C R13, R13, R12, RZ ;  /* 0x0000000c0d0d723e */ /* 0x000fe200048070ff */
[C---:B------:R-:W-:Y:S01]  /*89e0*/  VIADD R12, R0.reuse, 0x12 ;  /* 0x00000012000c7836 */ /* 0x040fe20000000000 */
[----:B0-----:R-:W-:Y:S01]  /*89f0*/  SHF.R.S32.HI R79, RZ, 0x8, R6 ;  /* 0x00000008ff4f7819 */ /* 0x001fe20000011406 */
[----:B------:R-:W-:Y:S01]  /*8a00*/  VIADD R6, R0, 0x9 ;  /* 0x0000000900067836 */ /* 0x000fe20000000000 */
[----:B------:R-:W-:Y:S02]  /*8a10*/  F2FP.SATFINITE.E4M3.F32.PACK_AB_MERGE_C R15, R15, R14, RZ ;  /* 0x0000000e0f0f723e */ /* 0x000fe400048070ff */
[----:B------:R-:W-:Y:S01]  /*8a20*/  F2FP.SATFINITE.E4M3.F32.PACK_AB_MERGE_C R17, R17, R16, RZ ;  /* 0x000000101111723e */ /* 0x000fe200048070ff */
[----:B------:R-:W-:Y:S01]  /*8a30*/  @P3 STG.E.U8 desc[UR24][R84.64], R79 ;  /* 0x0000004f54003986 */ /* 0x000fe2000c101118 */
[----:B------:R-:W-:Y:S01]  /*8a40*/  ISETP.LT.AND P3, PT, R6, UR19, !P0 ;  /* 0x0000001306007c0c */ /* 0x000fe2000c761270 */
[----:B------:R-:W-:Y:S01]  /*8a50*/  IMAD.MOV.U32 R6, RZ, RZ, R8 ;  /* 0x000000ffff067224 */ /* 0x000fe200078e0008 */
[----:B------:R-:W-:Y:S01]  /*8a60*/  F2FP.SATFINITE.E4M3.F32.PACK_AB_MERGE_C R19, R19, R18, RZ ;  /* 0x000000121313723e */ /* 0x000fe200048070ff */
[C---:B------:R-:W-:Y:S01]  /*8a70*/  VIADD R8, R0.reuse, 0xa ;  /* 0x0000000a00087836 */ /* 0x040fe20000000000 */
[----:B------:R0:W-:Y:S01]  /*8a80*/  @P2 STG.E.U8 desc[UR24][R86.64], R9 ;  /* 0x0000000956002986 */ /* 0x0001e2000c101118 */
[----:B------:R-:W-:Y:S01]  /*8a90*/  F2FP.SATFINITE.E4M3.F32.PACK_AB_MERGE_C R21, R21, R20, RZ ;  /* 0x000000141515723e */ /* 0x000fe200048070ff */
[C---:B------:R-:W-:Y:S01]  /*8aa0*/  VIADD R16, R0.reuse, 0x3e ;  /* 0x0000003e00107836 */ /* 0x040fe20000000000 */
[----:B--2---:R-:W-:Y:S01]  /*8ab0*/  SHF.R.S32.HI R7, RZ, 0x8, R6 ;  /* 0x00000008ff077819 */ /* 0x004fe20000011406 */
[----:B------:R-:W-:Y:S01]  /*8ac0*/  VIADD R6, R0, 0xb ;  /* 0x0000000b00067836 */ /* 0x000fe20000000000 */
[----:B------:R-:W-:-:S02]  /*8ad0*/  ISETP.LT.AND P2, PT, R8, UR19, !P0 ;  /* 0x0000001308007c0c */ /* 0x000fc4000c741270 */
[----:B------:R-:W-:Y:S01]  /*8ae0*/  PRMT R8, R11, 0x9910, RZ ;  /* 0x000099100b087816 */ /* 0x000fe200000000ff */
[----:B------:R-:W-:Y:S01]  /*8af0*/  @P1 STG.E.U8 desc[UR24][R88.64], R7 ;  /* 0x0000000758001986 */ /* 0x000fe2000c101118 */
[----:B------:R-:W-:Y:S02]  /*8b00*/  ISETP.LT.AND P1, PT, R6, UR19, !P0 ;  /* 0x0000001306007c0c */ /* 0x000fe4000c721270 */
[----:B------:R-:W-:Y:S01]  /*8b10*/  PRMT R14, R21, 0x9910, RZ ;  /* 0x00009910150e7816 */ /* 0x000fe200000000ff */
[----:B------:R-:W-:Y:S01]  /*8b20*/  IMAD.MOV.U32 R6, RZ, RZ, R8 ;  /* 0x000000ffff067224 */ /* 0x000fe200078e0008 */
[----:B------:R2:W-:Y:S01]  /*8b30*/  @P6 STG.E.U8 desc[UR24][R90.64], R11 ;  /* 0x0000000b5a006986 */ /* 0x0005e2000c101118 */
[C---:B------:R-:W-:Y:S01]  /*8b40*/  VIADD R8, R0.reuse, 0xc ;  /* 0x0000000c00087836 */ /* 0x040fe20000000000 */
[----:B------:R-:W-:Y:S02]  /*8b50*/  F2FP.SATFINITE.E4M3.F32.PACK_AB_MERGE_C R23, R23, R22, RZ ;  /* 0x000000161717723e */ /* 0x000fe400048070ff */
[----:B0-----:R-:W-:Y:S01]  /*8b60*/  SHF.R.S32.HI R9, RZ, 0x8, R6 ;  /* 0x00000008ff097819 */ /* 0x001fe20000011406 */
[----:B------:R-:W-:Y:S01]  /*8b70*/  VIADD R6, R0, 0xd ;  /* 0x0000000d00067836 */ /* 0x000fe20000000000 */
[----:B------:R-:W-:-:S02]  /*8b80*/  ISETP.LT.AND P6, PT, R8, UR19, !P0 ;  /* 0x0000001308007c0c */ /* 0x000fc4000c7c1270 */
[----:B------:R-:W-:Y:S01]  /*8b90*/  PRMT R8, R13, 0x9910, RZ ;  /* 0x000099100d087816 */ /* 0x000fe200000000ff */
[----:B------:R0:W-:Y:S01]  /*8ba0*/  @P5 STG.E.U8 desc[UR24][R74.64], R9 ;  /* 0x000000094a005986 */ /* 0x0001e2000c101118 */
[----:B------:R-:W-:Y:S01]  /*8bb0*/  ISETP.LT.AND P5, PT, R6, UR19, !P0 ;  /* 0x0000001306007c0c */ /* 0x000fe2000c7a1270 */
[----:B------:R-:W-:Y:S01]  /*8bc0*/  VIADD R6, R0, 0xe ;  /* 0x0000000e00067836 */ /* 0x000fe20000000000 */
[----:B--2---:R-:W-:Y:S01]  /*8bd0*/  PRMT R11, R17, 0x9910, RZ ;  /* 0x00009910110b7816 */ /* 0x004fe200000000ff */
[----:B------:R-:W-:Y:S01]  /*8be0*/  IMAD.MOV.U32 R7, RZ, RZ, R8 ;  /* 0x000000ffff077224 */ /* 0x000fe200078e0008 */
[----:B------:R-:W-:Y:S01]  /*8bf0*/  PRMT R8, R15, 0x9910, RZ ;  /* 0x000099100f087816 */ /* 0x000fe200000000ff */
[----:B------:R2:W-:Y:S01]  /*8c00*/  @P4 STG.E.U8 desc[UR24][R76.64], R13 ;  /* 0x0000000d4c004986 */ /* 0x0005e2000c101118 */
[----:B------:R-:W-:Y:S01]  /*8c10*/  ISETP.LT.AND P4, PT, R6, UR19, !P0 ;  /* 0x0000001306007c0c */ /* 0x000fe2000c781270 */
[----:B------:R-:W-:Y:S01]  /*8c20*/  VIADD R6, R0, 0xf ;  /* 0x0000000f00067836 */ /* 0x000fe20000000000 */
[----:B------:R-:W-:-:S02]  /*8c30*/  SHF.R.S32.HI R7, RZ, 0x8, R7 ;  /* 0x00000008ff077819 */ /* 0x000fc40000011407 */
[----:B------:R-:W-:Y:S01]  /*8c40*/  SHF.R.S32.HI R11, RZ, 0x8, R11 ;  /* 0x00000008ff0b7819 */ /* 0x000fe2000001140b */
[----:B0-----:R-:W-:Y:S01]  /*8c50*/  IMAD.MOV.U32 R9, RZ, RZ, R8 ;  /* 0x000000ffff097224 */ /* 0x001fe200078e0008 */
[----:B------:R-:W-:Y:S01]  /*8c60*/  F2FP.SATFINITE.E4M3.F32.PACK_AB_MERGE_C R25, R25, R24, RZ ;  /* 0x000000181919723e */ /* 0x000fe200048070ff */
[----:B------:R0:W-:Y:S01]  /*8c70*/  @P3 STG.E.U8 desc[UR24][R72.64], R7 ;  /* 0x0000000748003986 */ /* 0x0001e2000c101118 */
[----:B------:R-:W-:Y:S01]  /*8c80*/  ISETP.LT.AND P3, PT, R6, UR19, !P0 ;  /* 0x0000001306007c0c */ /* 0x000fe2000c761270 */
[C---:B------:R-:W-:Y:S01]  /*8c90*/  VIADD R6, R0.reuse, 0x10 ;  /* 0x0000001000067836 */ /* 0x040fe20000000000 */
[----:B------:R-:W-:Y:S01]  /*8ca0*/  SHF.R.S32.HI R9, RZ, 0x8, R9 ;  /* 0x00000008ff097819 */ /* 0x000fe20000011409 */
[----:B------:R-:W-:Y:S01]  /*8cb0*/  @P2 STG.E.U8 desc[UR24][R70.64], R15 ;  /* 0x0000000f46002986 */ /* 0x000fe2000c101118 */
[----:B------:R-:W-:Y:S01]  /*8cc0*/  VIADD R8, R0, 0x11 ;  /* 0x0000001100087836 */ /* 0x000fe20000000000 */
[----:B--2---:R-:W-:Y:S02]  /*8cd0*/  PRMT R13, R19, 0x9910, RZ ;  /* 0x00009910130d7816 */ /* 0x004fe400000000ff */
[----:B------:R-:W-:Y:S01]  /*8ce0*/  ISETP.LT.AND P2, PT, R6, UR19, !P0 ;  /* 0x0000001306007c0c */ /* 0x000fe2000c741270 */
[----:B------:R-:W-:Y:S01]  /*8cf0*/  @P1 STG.E.U8 desc[UR24][R68.64], R9 ;  /* 0x0000000944001986 */ /* 0x000fe2000c101118 */
[----:B------:R-:W-:-:S02]  /*8d00*/  IADD3 R6, P1, PT, R92, R2, RZ ;  /* 0x000000025c067210 */ /* 0x000fc40007f3e0ff */
[----:B------:R-:W-:Y:S01]  /*8d10*/  SHF.R.S32.HI R13, RZ, 0x8, R13 ;  /* 0x00000008ff0d7819 */ /* 0x000fe2000001140d */
[----:B------:R2:W-:Y:S01]  /*8d20*/  @P6 STG.E.U8 desc[UR24][R4.64], R17 ;  /* 0x0000001104006986 */ /* 0x0005e2000c101118 */
[C---:B0-----:R-:W-:Y:S01]  /*8d30*/  LEA.HI.X.SX32 R7, R92.reuse, R3, 0x1, P1 ;  /* 0x000000035c077211 */ /* 0x041fe200008f0eff */
[----:B------:R-:W-:Y:S01]  /*8d40*/  VIADD R92, R92, UR6 ;  /* 0x000000065c5c7c36 */ /* 0x000fe20008000000 */
[----:B------:R-:W-:Y:S02]  /*8d50*/  ISETP.LT.AND P1, PT, R8, UR19, !P0 ;  /* 0x0000001308007c0c */ /* 0x000fe4000c721270 */
[----:B------:R-:W-:Y:S01]  /*8d60*/  F2FP.SATFINITE.E4M3.F32.PACK_AB_MERGE_C R27, R27, R26, RZ ;  /* 0x0000001a1b1b723e */ /* 0x000fe200048070ff */
[C---:B------:R-:W-:Y:S01]  /*8d70*/  VIADD R10, R92.reuse, UR6 ;  /* 0x000000065c0a7c36 */ /* 0x040fe20008000000 */
[----:B------:R0:W-:Y:S01]  /*8d80*/  @P5 STG.E.U8 desc[UR24][R6.64], R11 ;  /* 0x0000000b06005986 */ /* 0x0001e2000c101118 */
[----:B------:R-:W-:Y:S02]  /*8d90*/  IADD3 R8, P5, PT, R92, R2, RZ ;  /* 0x000000025c087210 */ /* 0x000fe40007fbe0ff */
[----:B------:R-:W-:-:S02]  /*8da0*/  F2FP.SATFINITE.E4M3.F32.PACK_AB_MERGE_C R29, R29, R28, RZ ;  /* 0x0000001c1d1d723e */ /* 0x000fc400048070ff */
[----:B--2---:R-:W-:Y:S02]  /*8db0*/  IADD3 R4, P6, PT, R10, R2, RZ ;  /* 0x000000020a047210 */ /* 0x004fe40007fde0ff */
[-C--:B------:R-:W-:Y:S02]  /*8dc0*/  LEA.HI.X.SX32 R9, R92, R3.reuse, 0x1, P5 ;  /* 0x000000035c097211 */ /* 0x080fe400028f0eff */
[C---:B------:R-:W-:Y:S01]  /*8dd0*/  LEA.HI.X.SX32 R5, R10.reuse, R3, 0x1, P6 ;  /* 0x000000030a057211 */ /* 0x040fe200030f0eff */
[----:B------:R-:W-:Y:S01]  /*8de0*/  VIADD R10, R10, UR6 ;  /* 0x000000060a0a7c36 */ /* 0x000fe20008000000 */
[----:B------:R-:W-:Y:S01]  /*8df0*/  ISETP.LT.AND P5, PT, R12, UR19, !P0 ;  /* 0x000000130c007c0c */ /* 0x000fe2000c7a1270 */
[----:B------:R2:W-:Y:S01]  /*8e00*/  @P4 STG.E.U8 desc[UR24][R8.64], R19 ;  /* 0x0000001308004986 */ /* 0x0005e2000c101118 */
[----:B------:R-:W-:Y:S01]  /*8e10*/  VIADD R12, R0, 0x13 ;  /* 0x00000013000c7836 */ /* 0x000fe20000000000 */
[----:B------:R-:W-:Y:S01]  /*8e20*/  F2FP.SATFINITE.E4M3.F32.PACK_AB_MERGE_C R31, R31, R30, RZ ;  /* 0x0000001e1f1f723e */ /* 0x000fe200048070ff */
[C---:B0-----:R-:W-:Y:S01]  /*8e30*/  VIADD R11, R10.reuse, UR6 ;  /* 0x000000060a0b7c36 */ /* 0x041fe20008000000 */
[----:B------:R0:W-:Y:S01]  /*8e40*/  @P3 STG.E.U8 desc[UR24][R4.64], R13 ;  /* 0x0000000d04003986 */ /* 0x0001e2000c101118 */
[----:B------:R-:W-:-:S02]  /*8e50*/  IADD3 R6, P3, PT, R10, R2, RZ ;  /* 0x000000020a067210 */ /* 0x000fc40007f7e0ff */
[----:B------:R-:W-:Y:S01]  /*8e60*/  ISETP.LT.AND P4, PT, R12, UR19, !P0 ;  /* 0x000000130c007c0c */ /* 0x000fe2000c781270 */
[----:B------:R-:W-:Y:S01]  /*8e70*/  VIADD R12, R0, 0x14 ;  /* 0x00000014000c7836 */ /* 0x000fe20000000000 */
[-C--:B------:R-:W-:Y:S01]  /*8e80*/  LEA.HI.X.SX32 R7, R10, R3.reuse, 0x1, P3 ;  /* 0x000000030a077211 */ /* 0x080fe200018f0eff */
[----:B------:R-:W-:Y:S01]  /*8e90*/  IMAD.MOV.U32 R10, RZ, RZ, R14 ;  /* 0x000000ffff0a7224 */ /* 0x000fe200078e000e */
[----:B------:R-:W-:Y:S02]  /*8ea0*/  PRMT R14, R23, 0x9910, RZ ;  /* 0x00009910170e7816 */ /* 0x000fe400000000ff */
[C---:B--2---:R-:W-:Y:S01]  /*8eb0*/  IADD3 R8, P6, PT, R11.reuse, R2, RZ ;  /* 0x000000020b087210 */ /* 0x044fe20007fde0ff */
[----:B------:R2:W-:Y:S01]  /*8ec0*/  @P2 STG.E.U8 desc[UR24][R6.64], R21 ;  /* 0x0000001506002986 */ /* 0x0005e2000c101118 */
[----:B------:R-:W-:Y:S01]  /*8ed0*/  ISETP.LT.AND P3, PT, R12, UR19, !P0 ;  /* 0x000000130c007c0c */ /* 0x000fe2000c761270 */
[----:B------:R-:W-:Y:S01]  /*8ee0*/  VIADD R12, R0, 0x15 ;  /* 0x00000015000c7836 */ /* 0x000fe20000000000 */
[C---:B------:R-:W-:Y:S01]  /*8ef0*/  LEA.HI.X.SX32 R9, R11.reuse, R3, 0x1, P6 ;  /* 0x000000030b097211 */ /* 0x040fe200030f0eff */
[----:B------:R-:W-:Y:S01]  /*8f00*/  VIADD R11, R11, UR6 ;  /* 0x000000060b0b7c36 */ /* 0x000fe20008000000 */
[----:B0-----:R-:W-:-:S02]  /*8f10*/  SHF.R.S32.HI R13, RZ, 0x8, R10 ;  /* 0x00000008ff0d7819 */ /* 0x001fc4000001140a */
[----:B------:R-:W-:Y:S01]  /*8f20*/  ISETP.LT.AND P2, PT, R12, UR19, !P0 ;  /* 0x000000130c007c0c */ /* 0x000fe2000c741270 */
[----:B------:R-:W-:Y:S01]  /*8f30*/  VIADD R10, R11, UR6 ;  /* 0x000000060b0a7c36 */ /* 0x000fe20008000000 */
[----:B------:R-:W-:Y:S01]  /*8f40*/  F2FP.SATFINITE.E4M3.F32.PACK_AB_MERGE_C R33, R33, R32, RZ ;  /* 0x000000202121723e */ /* 0x000fe200048070ff */
[----:B------:R0:W-:Y:S01]  /*8f50*/  @P1 STG.E.U8 desc[UR24][R8.64], R13 ;  /* 0x0000000d08001986 */ /* 0x0001e2000c101118 */
[CC--:B------:R-:W-:Y:S01]  /*8f60*/  IADD3 R4, P1, PT, R11.reuse, R2.reuse, RZ ;  /* 0x000000020b047210 */ /* 0x0c0fe20007f3e0ff */
[----:B------:R-:W-:Y:S01]  /*8f70*/  VIADD R12, R0, 0x16 ;  /* 0x00000016000c7836 */ /* 0x000fe20000000000 */
[C---:B--2---:R-:W-:Y:S02]  /*8f80*/  IADD3 R6, P6, PT, R10.reuse, R2, RZ ;  /* 0x000000020a067210 */ /* 0x044fe40007fde0ff */
[-C--:B------:R-:W-:Y:S01]  /*8f90*/  LEA.HI.X.SX32 R5, R11, R3.reuse, 0x1, P1 ;  /* 0x000000030b057211 */ /* 0x080fe200008f0eff */
[----:B------:R-:W-:Y:S01]  /*8fa0*/  IMAD.MOV.U32 R11, RZ, RZ, R14 ;  /* 0x000000ffff0b7224 */ /* 0x000fe200078e000e */
[C---:B------:R-:W-:Y:S01]  /*8fb0*/  LEA.HI.X.SX32 R7, R10.reuse, R3, 0x1, P6 ;  /* 0x000000030a077211 */ /* 0x040fe200030f0eff */
[----:B------:R-:W-:Y:S01]  /*8fc0*/  VIADD R10, R10, UR6 ;  /* 0x000000060a0a7c36 */ /* 0x000fe20008000000 */
[----:B------:R-:W-:Y:S01]  /*8fd0*/  PRMT R14, R25, 0x9910, RZ ;  /* 0x00009910190e7816 */ /* 0x000fe200000000ff */
[----:B------:R2:W-:Y:S01]  /*8fe0*/  @P5 STG.E.U8 desc[UR24][R4.64], R23 ;  /* 0x0000001704005986 */ /* 0x0005e2000c101118 */
[----:B------:R-:W-:Y:S01]  /*8ff0*/  ISETP.LT.AND P1, PT, R12, UR19, !P0 ;  /* 0x000000130c007c0c */ /* 0x000fe2000c721270 */
[----:B------:R-:W-:Y:S01]  /*9000*/  VIADD R12, R0, 0x17 ;  /* 0x00000017000c7836 */ /* 0x000fe20000000000 */
[----:B0-----:R-:W-:Y:S01]  /*9010*/  SHF.R.S32.HI R13, RZ, 0x8, R11 ;  /* 0x00000008ff0d7819 */ /* 0x001fe2000001140b */
[----:B------:R-:W-:Y:S01]  /*9020*/  VIADD R11, R10, UR6 ;  /* 0x000000060a0b7c36 */ /* 0x000fe20008000000 */
[----:B------:R-:W-:-:S02]  /*9030*/  F2FP.SATFINITE.E4M3.F32.PACK_AB_MERGE_C R35, R35, R34, RZ ;  /* 0x000000222323723e */ /* 0x000fc400048070ff */
[----:B------:R-:W-:Y:S01]  /*9040*/  ISETP.LT.AND P5, PT, R12, UR19, !P0 ;  /* 0x000000130c007c0c */ /* 0x000fe2000c7a1270 */
[----:B------:R0:W-:Y:S01]  /*9050*/  @P4 STG.E.U8 desc[UR24][R6.64], R13 ;  /* 0x0000000d06004986 */ /* 0x0001e2000c101118 */
[----:B------:R-:W-:Y:S01]  /*9060*/  IADD3 R8, P4, PT, R10, R2, RZ ;  /* 0x000000020a087210 */ /* 0x000fe20007f9e0ff */
[----:B------:R-:W-:Y:S01]  /*9070*/  VIADD R12, R0, 0x18 ;  /* 0x00000018000c7836 */ /* 0x000fe20000000000 */
[----:B------:R-:W-:Y:S02]  /*9080*/  F2FP.SATFINITE.E4M3.F32.PACK_AB_MERGE_C R37, R37, R36, RZ ;  /* 0x000000242525723e */ /* 0x000fe400048070ff */
[-C--:B------:R-:W-:Y:S01]  /*9090*/  LEA.HI.X.SX32 R9, R10, R3.reuse, 0x1, P4 ;  /* 0x000000030a097211 */ /* 0x080fe200020f0eff */
[----:B------:R-:W-:Y:S01]  /*90a0*/  IMAD.MOV.U32 R10, RZ, RZ, R14 ;  /* 0x000000ffff0a7224 */ /* 0x000fe200078e000e */
[----:B--2---:R-:W-:Y:S02]  /*90b0*/  IADD3 R4, P6, PT, R11, R2, RZ ;  /* 0x000000020b047210 */ /* 0x004fe40007fde0ff */
[----:B------:R-:W-:Y:S01]  /*90c0*/  PRMT R14, R27, 0x9910, RZ ;  /* 0x000099101b0e7816 */ /* 0x000fe200000000ff */
[----:B------:R2:W-:Y:S01]  /*90d0*/  @P3 STG.E.U8 desc[UR24][R8.64], R25 ;  /* 0x0000001908003986 */ /* 0x0005e2000c101118 */
[C---:B------:R-:W-:Y:S01]  /*90e0*/  LEA.HI.X.SX32 R5, R11.reuse, R3, 0x1, P6 ;  /* 0x000000030b057211 */ /* 0x040fe200030f0eff */
[----:B------:R-:W-:Y:S01]  /*90f0*/  VIADD R11, R11, UR6 ;  /* 0x000000060b0b7c36 */ /* 0x000fe20008000000 */
[----:B0-----:R-:W-:-:S02]  /*9100*/  SHF.R.S32.HI R13, RZ, 0x8, R10 ;  /* 0x00000008ff0d7819 */ /* 0x001fc4000001140a */
[----:B------:R-:W-:Y:S01]  /*9110*/  ISETP.LT.AND P4, PT, R12, UR19, !P0 ;  /* 0x000000130c007c0c */ /* 0x000fe2000c781270 */
[----:B------:R-:W-:Y:S01]  /*9120*/  VIADD R10, R11, UR6 ;  /* 0x000000060b0a7c36 */ /* 0x000fe20008000000 */
[----:B------:R-:W-:Y:S01]  /*9130*/  F2FP.SATFINITE.E4M3.F32.PACK_AB_MERGE_C R39, R39, R38, RZ ;  /* 0x000000262727723e */ /* 0x000fe200048070ff */
[----:B------:R0:W-:Y:S01]  /*9140*/  @P2 STG.E.U8 desc[UR24][R4.64], R13 ;  /* 0x0000000d04002986 */ /* 0x0001e2000c101118 */
[----:B------:R-:W-:Y:S01]  /*9150*/  IADD3 R6, P2, PT, R11, R2, RZ ;  /* 0x000000020b067210 */ /* 0x000fe20007f5e0ff */
[----:B------:R-:W-:Y:S01]  /*9160*/  VIADD R12, R0, 0x19 ;  /* 0x00000019000c7836 */ /* 0x000fe20000000000 */
[----:B------:R-:W-:Y:S02]  /*9170*/  F2FP.SATFINITE.E4M3.F32.PACK_AB_MERGE_C R41, R41, R40, RZ ;  /* 0x000000282929723e */ /* 0x000fe400048070ff */
[----:B------:R-:W-:Y:S01]  /*9180*/  LEA.HI.X.SX32 R7, R11, R3, 0x1, P2 ;  /* 0x000000030b077211 */ /* 0x000fe200010f0eff */
[----:B------:R-:W-:Y:S01]  /*9190*/  IMAD.MOV.U32 R11, RZ, RZ, R14 ;  /* 0x000000ffff0b7224 */ /* 0x000fe200078e000e */
[----:B--2---:R-:W-:-:S02]  /*91a0*/  IADD3 R8, P6, PT, R10, R2, RZ ;  /* 0x000000020a087210 */ /* 0x004fc40007fde0ff */
[----:B------:R-:W-:Y:S01]  /*91b0*/  PRMT R14, R29, 0x9910, RZ ;  /* 0x000099101d0e7816 */ /* 0x000fe200000000ff */
[----:B------:R2:W-:Y:S01]  /*91c0*/  @P1 STG.E.U8 desc[UR24][R6.64], R27 ;  /* 0x0000001b06001986 */ /* 0x0005e2000c101118 */
[C---:B------:R-:W-:Y:S01]  /*91d0*/  LEA.HI.X.SX32 R9, R10.reuse, R3, 0x1, P6 ;  /* 0x000000030a097211 */ /* 0x040fe200030f0eff */
[----:B------:R-:W-:Y:S01]  /*91e0*/  VIADD R10, R10, UR6 ;  /* 0x000000060a0a7c36 */ /* 0x000fe20008000000 */
[----:B0-----:R-:W-:Y:S02]  /*91f0*/  SHF.R.S32.HI R13, RZ, 0x8, R11 ;  /* 0x00000008ff0d7819 */ /* 0x001fe4000001140b */
[----:B------:R-:W-:Y:S01]  /*9200*/  ISETP.LT.AND P3, PT, R12, UR19, !P0 ;  /* 0x000000130c007c0c */ /* 0x000fe2000c761270 */
[C---:B------:R-:W-:Y:S01]  /*9210*/  VIADD R11, R10.reuse, UR6 ;  /* 0x000000060a0b7c36 */ /* 0x040fe20008000000 */
[----:B------:R-:W-:Y:S01]  /*9220*/  F2FP.SATFINITE.E4M3.F32.PACK_AB_MERGE_C R43, R43, R42, RZ ;  /* 0x0000002a2b2b723e */ /* 0x000fe200048070ff */
[----:B------:R0:W-:Y:S01]  /*9230*/  @P5 STG.E.U8 desc[UR24][R8.64], R13 ;  /* 0x0000000d08005986 */ /* 0x0001e2000c101118 */
[----:B------:R-:W-:Y:S01]  /*9240*/  IADD3 R4, P5, PT, R10, R2, RZ ;  /* 0x000000020a047210 */ /* 0x000fe20007fbe0ff */
[----:B------:R-:W-:Y:S01]  /*9250*/  VIADD R12, R0, 0x1a ;  /* 0x0000001a000c7836 */ /* 0x000fe20000000000 */
[----:B------:R-:W-:-:S02]  /*9260*/  F2FP.SATFINITE.E4M3.F32.PACK_AB_MERGE_C R45, R45, R44, RZ ;  /* 0x0000002c2d2d723e */ /* 0x000fc400048070ff */
[-C--:B------:R-:W-:Y:S01]  /*9270*/  LEA.HI.X.SX32 R5, R10, R3.reuse, 0x1, P5 ;  /* 0x000000030a057211 */ /* 0x080fe200028f0eff */
[----:B------:R-:W-:Y:S01]  /*9280*/  IMAD.MOV.U32 R10, RZ, RZ, R14 ;  /* 0x000000ffff0a7224 */ /* 0x000fe200078e000e */
[CC--:B--2---:R-:W-:Y:S02]  /*9290*/  IADD3 R6, P6, PT, R11.reuse, R2.reuse, RZ ;  /* 0x000000020b067210 */ /* 0x0c4fe40007fde0ff */
[----:B------:R-:W-:Y:S01]  /*92a0*/  ISETP.LT.AND P2, PT, R12, UR19, !P0 ;  /* 0x000000130c007c0c */ /* 0x000fe2000c741270 */
[----:B------:R-:W-:Y:S01]  /*92b0*/  VIADD R12, R0, 0x1b ;  /* 0x0000001b000c7836 */ /* 0x000fe20000000000 */
[C---:B------:R-:W-:Y:S01]  /*92c0*/  LEA.HI.X.SX32 R7, R11.reuse, R3, 0x1, P6 ;  /* 0x000000030b077211 */ /* 0x040fe200030f0eff */
[----:B------:R-:W-:Y:S01]  /*92d0*/  VIADD R11, R11, UR6 ;  /* 0x000000060b0b7c36 */ /* 0x000fe20008000000 */
[----:B0-----:R-:W-:Y:S01]  /*92e0*/  SHF.R.S32.HI R13, RZ, 0x8, R10 ;  /* 0x00000008ff0d7819 */ /* 0x001fe2000001140a */
[----:B------:R0:W-:Y:S01]  /*92f0*/  @P4 STG.E.U8 desc[UR24][R4.64], R29 ;  /* 0x0000001d04004986 */ /* 0x0001e2000c101118 */
[----:B------:R-:W-:Y:S01]  /*9300*/  PRMT R14, R31, 0x9910, RZ ;  /* 0x000099101f0e7816 */ /* 0x000fe200000000ff */
[C---:B------:R-:W-:Y:S01]  /*9310*/  VIADD R10, R11.reuse, UR6 ;  /* 0x000000060b0a7c36 */ /* 0x040fe20008000000 */
[----:B------:R-:W-:Y:S01]  /*9320*/  ISETP.LT.AND P1, PT, R12, UR19, !P0 ;  /* 0x000000130c007c0c */ /* 0x000fe2000c721270 */
[----:B------:R2:W-:Y:S01]  /*9330*/  @P3 STG.E.U8 desc[UR24][R6.64], R13 ;  /* 0x0000000d06003986 */ /* 0x0005e2000c101118 */
[----:B------:R-:W-:Y:S01]  /*9340*/  IADD3 R8, P3, PT, R11, R2, RZ ;  /* 0x000000020b087210 */ /* 0x000fe20007f7e0ff */
[----:B------:R-:W-:Y:S01]  /*9350*/  VIADD R12, R0, 0x1c ;  /* 0x0000001c000c7836 */ /* 0x000fe20000000000 */
[----:B------:R-:W-:-:S02]  /*9360*/  F2FP.SATFINITE.E4M3.F32.PACK_AB_MERGE_C R47, R47, R46, RZ ;  /* 0x0000002e2f2f723e */ /* 0x000fc400048070ff */
[-C--:B------:R-:W-:Y:S01]  /*9370*/  LEA.HI.X.SX32 R9, R11, R3.reuse, 0x1, P3 ;  /* 0x000000030b097211 */ /* 0x080fe200018f0eff */
[----:B------:R-:W-:Y:S01]  /*9380*/  IMAD.MOV.U32 R11, RZ, RZ, R14 ;  /* 0x000000ffff0b7224 */ /* 0x000fe200078e000e */
[----:B------:R-:W-:Y:S01]  /*9390*/  ISETP.LT.AND P5, PT, R12, UR19, !P0 ;  /* 0x000000130c007c0c */ /* 0x000fe2000c7a1270 */
[----:B------:R-:W-:Y:S01]  /*93a0*/  VIADD R12, R0, 0x1d ;  /* 0x0000001d000c7836 */ /* 0x000fe20000000000 */
[C---:B0-----:R-:W-:Y:S01]  /*93b0*/  IADD3 R4, P6, PT, R10.reuse, R2, RZ ;  /* 0x000000020a047210 */ /* 0x041fe20007fde0ff */
[----:B------:R0:W-:Y:S01]  /*93c0*/  @P2 STG.E.U8 desc[UR24][R8.64], R31 ;  /* 0x0000001f08002986 */ /* 0x0001e2000c101118 */
[----:B------:R-:W-:Y:S02]  /*93d0*/  PRMT R14, R33, 0x9910, RZ ;  /* 0x00009910210e7816 */ /* 0x000fe400000000ff */
[C---:B------:R-:W-:Y:S01]  /*93e0*/  LEA.HI.X.SX32 R5, R10.reuse, R3, 0x1, P6 ;  /* 0x000000030a057211 */ /* 0x040fe200030f0eff */
[----:B------:R-:W-:Y:S01]  /*93f0*/  VIADD R10, R10, UR6 ;  /* 0x000000060a0a7c36 */ /* 0x000fe20008000000 */
[----:B--2---:R-:W-:-:S02]  /*9400*/  SHF.R.S32.HI R13, RZ, 0x8, R11 ;  /* 0x00000008ff0d7819 */ /* 0x004fc4000001140b */
[----:B------:R-:W-:Y:S01]  /*9410*/  ISETP.LT.AND P4, PT, R12, UR19, !P0 ;  /* 0x000000130c007c0c */ /* 0x000fe2000c781270 */
[C---:B------:R-:W-:Y:S01]  /*9420*/  VIADD R11, R10.reuse, UR6 ;  /* 0x000000060a0b7c36 */ /* 0x040fe20008000000 */
[----:B------:R-:W-:Y:S01]  /*9430*/  F2FP.SATFINITE.E4M3.F32.PACK_AB_MERGE_C R49, R49, R48, RZ ;  /* 0x000000303131723e */ /* 0x000fe200048070ff */
[----:B------:R2:W-:Y:S01]  /*9440*/  @P1 STG.E.U8 desc[UR24][R4.64], R13 ;  /* 0x0000000d04001986 */ /* 0x0005e2000c101118 */
[-C--:B------:R-:W-:Y:S01]  /*9450*/  IADD3 R6, P1, PT, R10, R2.reuse, RZ ;  /* 0x000000020a067210 */ /* 0x080fe20007f3e0ff */
[----:B------:R-:W-:Y:S01]  /*9460*/  VIADD R12, R0, 0x1e ;  /* 0x0000001e000c7836 */ /* 0x000fe20000000000 */
[C---:B0-----:R-:W-:Y:S02]  /*9470*/  IADD3 R8, P6, PT, R11.reuse, R2, RZ ;  /* 0x000000020b087210 */ /* 0x041fe40007fde0ff */
[-C--:B------:R-:W-:Y:S01]  /*9480*/  LEA.HI.X.SX32 R7, R10, R3.reuse, 0x1, P1 ;  /* 0x000000030a077211 */ /* 0x080fe200008f0eff */
[----:B------:R-:W-:Y:S01]  /*9490*/  IMAD.MOV.U32 R10, RZ, RZ, R14 ;  /* 0x000000ffff0a7224 */ /* 0x000fe200078e000e */
[C---:B------:R-:W-:Y:S01]  /*94a0*/  LEA.HI.X.SX32 R9, R11.reuse, R3, 0x1, P6 ;  /* 0x000000030b097211 */ /* 0x040fe200030f0eff */
[----:B------:R-:W-:Y:S01]  /*94b0*/  VIADD R11, R11, UR6 ;  /* 0x000000060b0b7c36 */ /* 0x000fe20008000000 */
[----:B------:R-:W-:Y:S01]  /*94c0*/  ISETP.LT.AND P3, PT, R12, UR19, !P0 ;  /* 0x000000130c007c0c */ /* 0x000fe2000c761270 */
[----:B------:R-:W-:Y:S01]  /*94d0*/  VIADD R12, R0, 0x1f ;  /* 0x0000001f000c7836 */ /* 0x000fe20000000000 */
[----:B------:R0:W-:Y:S01]  /*94e0*/  @P5 STG.E.U8 desc[UR24][R6.64], R33 ;  /* 0x0000002106005986 */ /* 0x0001e2000c101118 */
[----:B--2---:R-:W-:Y:S01]  /*94f0*/  SHF.R.S32.HI R13, RZ, 0x8, R10 ;  /* 0x00000008ff0d7819 */ /* 0x004fe2000001140a */
[----:B------:R-:W-:Y:S01]  /*9500*/  VIADD R10, R11, UR6 ;  /* 0x000000060b0a7c36 */ /* 0x000fe20008000000 */
[----:B------:R-:W-:-:S02]  /*9510*/  PRMT R14, R35, 0x9910, RZ ;  /* 0x00009910230e7816 */ /* 0x000fc400000000ff */
[----:B------:R-:W-:Y:S01]  /*9520*/  ISETP.LT.AND P2, PT, R12, UR19, !P0 ;  /* 0x000000130c007c0c */ /* 0x000fe2000c741270 */
[----:B------:R2:W-:Y:S01]  /*9530*/  @P4 STG.E.U8 desc[UR24][R8.64], R13 ;  /* 0x0000000d08004986 */ /* 0x0005e2000c101118 */
[----:B------:R-:W-:Y:S01]  /*9540*/  IADD3 R4, P4, PT, R11, R2, RZ ;  /* 0x000000020b047210 */ /* 0x000fe20007f9e0ff */
[----:B------:R-:W-:Y:S01]  /*9550*/  VIADD R12, R0, 0x20 ;  /* 0x00000020000c7836 */ /* 0x000fe20000000000 */
[----:B------:R-:W-:Y:S02]  /*9560*/  F2FP.SATFINITE.E4M3.F32.PACK_AB_MERGE_C R51, R51, R50, RZ ;  /* 0x000000323333723e */ /* 0x000fe400048070ff */
[-C--:B------:R-:W-:Y:S01]  /*9570*/  LEA.HI.X.SX32 R5, R11, R3.reuse, 0x1, P4 ;  /* 0x000000030b057211 */ /* 0x080fe200020f0eff */
[----:B------:R-:W-:Y:S01]  /*9580*/  IMAD.MOV.U32 R11, RZ, RZ, R14 ;  /* 0x000000ffff0b7224 */ /* 0x000fe200078e000e */
[-C--:B0-----:R-:W-:Y:S02]  /*9590*/  IADD3 R6, P6, PT, R10, R2.reuse, RZ ;  /* 0x000000020a067210 */ /* 0x081fe40007fde0ff */
[----:B------:R-:W-:Y:S01]  /*95a0*/  ISETP.LT.AND P1, PT, R12, UR19, !P0 ;  /* 0x000000130c007c0c */ /* 0x000fe2000c721270 */
[----:B------:R-:W-:Y:S01]  /*95b0*/  VIADD R12, R0, 0x21 ;  /* 0x00000021000c7836 */ /* 0x000fe20000000000 */
[C---:B------:R-:W-:Y:S01]  /*95c0*/  LEA.HI.X.SX32 R7, R10.reuse, R3, 0x1, P6 ;  /* 0x000000030a077211 */ /* 0x040fe200030f0eff */
[----:B------:R-:W-:Y:S01]  /*95d0*/  VIADD R10, R10, UR6 ;  /* 0x000000060a0a7c36 */ /* 0x000fe20008000000 */
[----:B--2---:R-:W-:Y:S01]  /*95e0*/  SHF.R.S32.HI R13, RZ, 0x8, R11 ;  /* 0x00000008ff0d7819 */ /* 0x004fe2000001140b */
[----:B------:R0:W-:Y:S01]  /*95f0*/  @P3 STG.E.U8 desc[UR24][R4.64], R35 ;  /* 0x0000002304003986 */ /* 0x0001e2000c101118 */
[----:B------:R-:W-:Y:S01]  /*9600*/  PRMT R14, R37, 0x9910, RZ ;  /* 0x00009910250e7816 */ /* 0x000fe200000000ff */
[----:B------:R-:W-:Y:S01]  /*9610*/  VIADD R11, R10, UR6 ;  /* 0x000000060a0b7c36 */ /* 0x000fe20008000000 */
        /* <DEDUP_REMOVED lines=9> */
[----:B0-----:R-:W-:Y:S01]  /*96b0*/  IADD3 R4, P6, PT, R11, R2, RZ ;  /* 0x000000020b047210 */ /* 0x001fe20007fde0ff */
[----:B------:R0:W-:Y:S01]  /*96c0*/  @P1 STG.E.U8 desc[UR24][R8.64], R37 ;  /* 0x0000002508001986 */ /* 0x0001e2000c101118 */
[----:B------:R-:W-:Y:S02]  /*96d0*/  PRMT R14, R39, 0x9910, RZ ;  /* 0x00009910270e7816 */ /* 0x000fe400000000ff */
[C---:B------:R-:W-:Y:S01]  /*96e0*/  LEA.HI.X.SX32 R5, R11.reuse, R3, 0x1, P6 ;  /* 0x000000030b057211 */ /* 0x040fe200030f0eff */
[----:B------:R-:W-:Y:S01]  /*96f0*/  VIADD R11, R11, UR6 ;  /* 0x000000060b0b7c36 */ /* 0x000fe20008000000 */
[----:B--2---:R-:W-:-:S02]  /*9700*/  SHF.R.S32.HI R13, RZ, 0x8, R10 ;  /* 0x00000008ff0d7819 */ /* 0x004fc4000001140a */
[----:B------:R-:W-:Y:S01]  /*9710*/  ISETP.LT.AND P3, PT, R12, UR19, !P0 ;  /* 0x000000130c007c0c */ /* 0x000fe2000c761270 */
[----:B------:R-:W-:Y:S01]  /*9720*/  VIADD R10, R11, UR6 ;  /* 0x000000060b0a7c36 */ /* 0x000fe20008000000 */
[----:B------:R-:W-:Y:S01]  /*9730*/  F2FP.SATFINITE.E4M3.F32.PACK_AB_MERGE_C R55, R55, R54, RZ ;  /* 0x000000363737723e */ /* 0x000fe200048070ff */
[----:B------:R2:W-:Y:S01]  /*9740*/  @P5 STG.E.U8 desc[UR24][R4.64], R13 ;  /* 0x0000000d04005986 */ /* 0x0005e2000c101118 */
[CC--:B------:R-:W-:Y:S01]  /*9750*/  IADD3 R6, P5, PT, R11.reuse, R2.reuse, RZ ;  /* 0x000000020b067210 */ /* 0x0c0fe20007fbe0ff */
        /* <DEDUP_REMOVED lines=19> */
[CC--:B0-----:R-:W-:Y:S02]  /*9890*/  IADD3 R6, P6, PT, R11.reuse, R2.reuse, RZ ;  /* 0x000000020b067210 */ /* 0x0c1fe40007fde0ff */
[----:B------:R-:W-:Y:S01]  /*98a0*/  ISETP.LT.AND P5, PT, R12, UR19, !P0 ;  /* 0x000000130c007c0c */ /* 0x000fe2000c7a1270 */
[----:B------:R-:W-:Y:S01]  /*98b0*/  VIADD R12, R0, 0x27 ;  /* 0x00000027000c7836 */ /* 0x000fe20000000000 */
[C---:B------:R-:W-:Y:S01]  /*98c0*/  LEA.HI.X.SX32 R7, R11.reuse, R3, 0x1, P6 ;  /* 0x000000030b077211 */ /* 0x040fe200030f0eff */
[----:B------:R-:W-:Y:S01]  /*98d0*/  VIADD R11, R11, UR6 ;  /* 0x000000060b0b7c36 */ /* 0x000fe20008000000 */
[----:B--2---:R-:W-:Y:S01]  /*98e0*/  SHF.R.S32.HI R13, RZ, 0x8, R10 ;  /* 0x00000008ff0d7819 */ /* 0x004fe2000001140a */
        /* <DEDUP_REMOVED lines=37> */
[-C--:B------:R-:W-:Y:S01]  /*9b40*/  IADD3 R4, P2, PT, R11, R2.reuse, RZ ;  /* 0x000000020b047210 */ /* 0x080fe20007f5e0ff */
[----:B------:R-:W-:Y:S01]  /*9b50*/  VIADD R12, R0, 0x2c ;  /* 0x0000002c000c7836 */ /* 0x000fe20000000000 */
[----:B------:R-:W-:Y:S02]  /*9b60*/  PRMT R15, R61, 0x9910, RZ ;  /* 0x000099103d0f7816 */ /* 0x000fe400000000ff */
        /* <DEDUP_REMOVED lines=15> */
[----:B------:R-:W-:-:S02]  /*9c60*/  SHF.R.S32.HI R15, RZ, 0x8, R15 ;  /* 0x00000008ff0f7819 */ /* 0x000fc4000001140f */
        /* <DEDUP_REMOVED lines=60> */
[----:B------:R-:W-:Y:S01]  /*a030*/  PRMT R17, R65, 0x9910, RZ ;  /* 0x0000991041117816 */ /* 0x000fe200000000ff */
        /* <DEDUP_REMOVED lines=27> */
[----:B------:R-:W-:Y:S01]  /*a1f0*/  VIADD R9, R0, 0x3c ;  /* 0x0000003c00097836 */ /* 0x000fe20000000000 */
[----:B------:R0:W-:Y:S01]  /*a200*/  @P4 STG.E.U8 desc[UR24][R4.64], R59 ;  /* 0x0000003b04004986 */ /* 0x0001e2000c101118 */
[C---:B------:R-:W-:Y:S01]  /*a210*/  VIADD R11, R10.reuse, UR6 ;  /* 0x000000060a0b7c36 */ /* 0x040fe20008000000 */
[----:B------:R-:W-:-:S02]  /*a220*/  IADD3 R8, P6, PT, R10, R2, RZ ;  /* 0x000000020a087210 */ /* 0x000fc40007fde0ff */
[----:B------:R2:W-:Y:S01]  /*a230*/  @P3 STG.E.U8 desc[UR24][R6.64], R13 ;  /* 0x0000000d06003986 */ /* 0x0005e2000c101118 */
[----:B------:R-:W-:Y:S02]  /*a240*/  ISETP.LT.AND P3, PT, R9, UR19, !P0 ;  /* 0x0000001309007c0c */ /* 0x000fe4000c761270 */
[-C--:B------:R-:W-:Y:S01]  /*a250*/  LEA.HI.X.SX32 R9, R10, R3.reuse, 0x1, P6 ;  /* 0x000000030a097211 */ /* 0x080fe200030f0eff */
[----:B------:R-:W-:Y:S01]  /*a260*/  VIADD R10, R0, 0x3d ;  /* 0x0000003d000a7836 */ /* 0x000fe20000000000 */
[----:B------:R-:W-:Y:S01]  /*a270*/  ISETP.LT.AND P1, PT, R12, UR19, !P0 ;  /* 0x000000130c007c0c */ /* 0x000fe2000c721270 */
[----:B------:R-:W-:Y:S01]  /*a280*/  VIADD R12, R0, 0x3a ;  /* 0x0000003a000c7836 */ /* 0x000fe20000000000 */
[----:B------:R-:W-:Y:S01]  /*a290*/  SHF.R.S32.HI R17, RZ, 0x8, R17 ;  /* 0x00000008ff117819 */ /* 0x000fe20000011411 */
[----:B------:R3:W-:Y:S01]  /*a2a0*/  @P2 STG.E.U8 desc[UR24][R8.64], R61 ;  /* 0x0000003d08002986 */ /* 0x0007e2000c101118 */
[CC--:B0-----:R-:W-:Y:S02]  /*a2b0*/  IADD3 R4, P6, PT, R11.reuse, R2.reuse, RZ ;  /* 0x000000020b047210 */ /* 0x0c1fe40007fde0ff */
[----:B------:R-:W-:Y:S01]  /*a2c0*/  ISETP.LT.AND P5, PT, R12, UR19, !P0 ;  /* 0x000000130c007c0c */ /* 0x000fe2000c7a1270 */
[C---:B--2---:R-:W-:Y:S01]  /*a2d0*/  VIADD R7, R11.reuse, UR6 ;  /* 0x000000060b077c36 */ /* 0x044fe20008000000 */
[-C--:B------:R-:W-:Y:S01]  /*a2e0*/  LEA.HI.X.SX32 R5, R11, R3.reuse, 0x1, P6 ;  /* 0x000000030b057211 */ /* 0x080fe200030f0eff */
[----:B------:R-:W-:Y:S01]  /*a2f0*/  VIADD R12, R0, 0x3b ;  /* 0x0000003b000c7836 */ /* 0x000fe20000000000 */
[----:B------:R-:W-:Y:S01]  /*a300*/  ISETP.LT.AND P2, PT, R10, UR19, !P0 ;  /* 0x000000130a007c0c */ /* 0x000fe2000c741270 */
[C---:B------:R-:W-:Y:S01]  /*a310*/  VIADD R11, R7.reuse, UR6 ;  /* 0x00000006070b7c36 */ /* 0x040fe20008000000 */
[----:B------:R-:W-:Y:S01]  /*a320*/  IADD3 R6, P6, PT, R7, R2, RZ ;  /* 0x0000000207067210 */ /* 0x000fe20007fde0ff */
[----:B------:R0:W-:Y:S01]  /*a330*/  @P1 STG.E.U8 desc[UR24][R4.64], R15 ;  /* 0x0000000f04001986 */ /* 0x0001e2000c101118 */
[----:B------:R-:W-:Y:S01]  /*a340*/  ISETP.LT.AND P4, PT, R12, UR19, !P0 ;  /* 0x000000130c007c0c */ /* 0x000fe2000c781270 */
[----:B------:R-:W-:Y:S01]  /*a350*/  VIADD R13, R11, UR6 ;  /* 0x000000060b0d7c36 */ /* 0x000fe20008000000 */
[----:B------:R-:W-:-:S02]  /*a360*/  LEA.HI.X.SX32 R7, R7, R3, 0x1, P6 ;  /* 0x0000000307077211 */ /* 0x000fc400030f0eff */
[-C--:B------:R-:W-:Y:S01]  /*a370*/  IADD3 R10, P1, PT, R11, R2.reuse, RZ ;  /* 0x000000020b0a7210 */ /* 0x080fe20007f3e0ff */
[C---:B------:R-:W-:Y:S01]  /*a380*/  VIADD R14, R13.reuse, UR6 ;  /* 0x000000060d0e7c36 */ /* 0x040fe20008000000 */
[-C--:B------:R-:W-:Y:S01]  /*a390*/  IADD3 R12, P6, PT, R13, R2.reuse, RZ ;  /* 0x000000020d0c7210 */ /* 0x080fe20007fde0ff */
[----:B------:R2:W-:Y:S01]  /*a3a0*/  @P5 STG.E.U8 desc[UR24][R6.64], R63 ;  /* 0x0000003f06005986 */ /* 0x0005e2000c101118 */
[-C--:B------:R-:W-:Y:S01]  /*a3b0*/  LEA.HI.X.SX32 R11, R11, R3.reuse, 0x1, P1 ;  /* 0x000000030b0b7211 */ /* 0x080fe200008f0eff */
[----:B---3--:R-:W-:Y:S01]  /*a3c0*/  VIADD R9, R14, UR6 ;  /* 0x000000060e097c36 */ /* 0x008fe20008000000 */
[----:B------:R-:W-:Y:S01]  /*a3d0*/  LEA.HI.X.SX32 R13, R13, R3, 0x1, P6 ;  /* 0x000000030d0d7211 */ /* 0x000fe200030f0eff */
[----:B0-----:R-:W-:Y:S01]  /*a3e0*/  VIADD R15, R0, 0x3f ;  /* 0x0000003f000f7836 */ /* 0x001fe20000000000 */
[----:B------:R-:W-:Y:S01]  /*a3f0*/  IADD3 R4, P6, PT, R14, R2, RZ ;  /* 0x000000020e047210 */ /* 0x000fe20007fde0ff */
[----:B------:R-:W-:Y:S01]  /*a400*/  VIADD R0, R9, UR6 ;  /* 0x0000000609007c36 */ /* 0x000fe20008000000 */
[----:B------:R-:W-:-:S02]  /*a410*/  ISETP.LT.AND P1, PT, R16, UR19, !P0 ;  /* 0x0000001310007c0c */ /* 0x000fc4000c721270 */
[-C--:B------:R-:W-:Y:S02]  /*a420*/  LEA.HI.X.SX32 R5, R14, R3.reuse, 0x1, P6 ;  /* 0x000000030e057211 */ /* 0x080fe400030f0eff */
[-C--:B------:R-:W-:Y:S02]  /*a430*/  IADD3 R8, P6, PT, R9, R2.reuse, RZ ;  /* 0x0000000209087210 */ /* 0x080fe40007fde0ff */
[----:B------:R-:W-:Y:S02]  /*a440*/  ISETP.LT.AND P0, PT, R15, UR19, !P0 ;  /* 0x000000130f007c0c */ /* 0x000fe4000c701270 */
[----:B------:R-:W-:Y:S02]  /*a450*/  PRMT R15, R63, 0x9910, RZ ;  /* 0x000099103f0f7816 */ /* 0x000fe400000000ff */
[----:B------:R-:W-:Y:S02]  /*a460*/  LEA.HI.X.SX32 R9, R9, R3, 0x1, P6 ;  /* 0x0000000309097211 */ /* 0x000fe400030f0eff */
[----:B------:R-:W-:-:S02]  /*a470*/  IADD3 R2, P6, PT, R0, R2, RZ ;  /* 0x0000000200027210 */ /* 0x000fc40007fde0ff */
[----:B------:R-:W-:Y:S02]  /*a480*/  SHF.R.S32.HI R15, RZ, 0x8, R15 ;  /* 0x00000008ff0f7819 */ /* 0x000fe4000001140f */
[----:B------:R-:W-:Y:S02]  /*a490*/  LEA.HI.X.SX32 R3, R0, R3, 0x1, P6 ;  /* 0x0000000300037211 */ /* 0x000fe400030f0eff */
[----:B------:R-:W-:Y:S01]  /*a4a0*/  SHF.R.S32.HI R19, RZ, 0x8, R19 ;  /* 0x00000008ff137819 */ /* 0x000fe20000011413 */
[----:B------:R2:W-:Y:S04]  /*a4b0*/  @P4 STG.E.U8 desc[UR24][R10.64], R15 ;  /* 0x0000000f0a004986 */ /* 0x0005e8000c101118 */
[----:B------:R2:W-:Y:S04]  /*a4c0*/  @P3 STG.E.U8 desc[UR24][R12.64], R65 ;  /* 0x000000410c003986 */ /* 0x0005e8000c101118 */
[----:B------:R2:W-:Y:S04]  /*a4d0*/  @P2 STG.E.U8 desc[UR24][R4.64], R17 ;  /* 0x0000001104002986 */ /* 0x0005e8000c101118 */
[----:B------:R2:W-:Y:S04]  /*a4e0*/  @P1 STG.E.U8 desc[UR24][R8.64], R67 ;  /* 0x0000004308001986 */ /* 0x0005e8000c101118 */
[----:B------:R2:W-:Y:S01]  /*a4f0*/  @P0 STG.E.U8 desc[UR24][R2.64], R19 ;  /* 0x0000001302000986 */ /* 0x0005e2000c101118 */
[----:B-1----:R-:W-:Y:S06]  /*a500*/  BAR.SYNC.DEFER_BLOCKING 0x0 ;  /* 0x0000000000007b1d */ /* 0x002fec0000010000 */
[----:B------:R-:W-:Y:S05]  /*a510*/  BRA.U UP0, `(.L_x_19) ;  /* 0x0000000100a07547 */ /* 0x000fea000b800000 */
[----:B------:R-:W0:Y:S01]  /*a520*/  S2UR UR5, SR_CgaCtaId ;  /* 0x00000000000579c3 */ /* 0x000e220000008800 */
[----:B------:R-:W-:Y:S01]  /*a530*/  NOP ;  /* 0x0000000000007918 */ /* 0x000fe20000000000 */
[----:B------:R-:W-:Y:S01]  /*a540*/  UMOV UR4, 0x50 ;  /* 0x0000005000047882 */ /* 0x000fe20000000000 */
[----:B------:R-:W-:Y:S02]  /*a550*/  IMAD.U32 R0, RZ, RZ, UR26 ;  /* 0x0000001aff007e24 */ /* 0x000fe4000f8e00ff */
[----:B--2---:R-:W-:Y:S02]  /*a560*/  IMAD.MOV.U32 R3, RZ, RZ, 0x3 ;  /* 0x00000003ff037424 */ /* 0x004fe400078e00ff */
[----:B------:R-:W-:Y:S01]  /*a570*/  IMAD.MOV.U32 R7, RZ, RZ, 0x1 ;  /* 0x00000001ff077424 */ /* 0x000fe200078e00ff */
[----:B------:R-:W-:-:S04]  /*a580*/  LOP3.LUT R0, R0, 0xffff, RZ, 0xc0, !PT ;  /* 0x0000ffff00007812 */ /* 0x000fc800078ec0ff */
[----:B------:R-:W-:-:S05]  /*a590*/  SHF.R.U32.HI R0, RZ, 0x5, R0 ;  /* 0x00000005ff007819 */ /* 0x000fca0000011600 */
[----:B------:R-:W-:Y:S01]  /*a5a0*/  VIADD R2, R0, 0x10 ;  /* 0x0000001000027836 */ /* 0x000fe20000000000 */
[----:B------:R-:W-:Y:S01]  /*a5b0*/  SHF.L.U32 R0, R3, R0, RZ ;  /* 0x0000000003007219 */ /* 0x000fe200000006ff */
[----:B0-----:R-:W-:-:S03]  /*a5c0*/  ULEA UR6, UR5, UR4, 0x18 ;  /* 0x0000000405067291 */ /* 0x001fc6000f8ec0ff */
[----:B------:R-:W-:-:S04]  /*a5d0*/  SHF.L.U32 R3, R7, R2, RZ ;  /* 0x0000000207037219 */ /* 0x000fc800000006ff */
[----:B------:R-:W-:Y:S02]  /*a5e0*/  LOP3.LUT R0, R3, R0, RZ, 0xfc, !PT ;  /* 0x0000000003007212 */ /* 0x000fe400078efcff */
[----:B------:R-:W0:Y:S02]  /*a5f0*/  LDS R5, [UR6] ;  /* 0x00000006ff057984 */ /* 0x000e240008000800 */
[C---:B------:R-:W-:Y:S02]  /*a600*/  LOP3.LUT R2, R0.reuse, 0xffff, RZ, 0xc0, !PT ;  /* 0x0000ffff00027812 */ /* 0x040fe400078ec0ff */
[----:B0-----:R-:W-:-:S04]  /*a610*/  LOP3.LUT R3, R0, 0xffff, R5, 0x80, !PT ;  /* 0x0000ffff00037812 */ /* 0x001fc800078e8005 */
[----:B------:R-:W-:-:S13]  /*a620*/  ISETP.NE.AND P0, PT, R3, R2, PT ;  /* 0x000000020300720c */ /* 0x000fda0003f05270 */
[----:B------:R-:W-:Y:S05]  /*a630*/  @P0 BRA `(.L_x_20) ;  /* 0x0000000000500947 */ /* 0x000fea0003800000 */
[----:B------:R-:W-:Y:S02]  /*a640*/  SHF.R.U32.HI R5, RZ, 0x10, R5 ;  /* 0x00000010ff057819 */ /* 0x000fe40000011605 */
[----:B------:R-:W-:-:S04]  /*a650*/  SHF.R.U32.HI R2, RZ, 0x10, R0 ;  /* 0x00000010ff027819 */ /* 0x000fc80000011600 */
[----:B------:R-:W-:-:S04]  /*a660*/  LOP3.LUT R5, R5, R2, RZ, 0xc0, !PT ;  /* 0x0000000205057212 */ /* 0x000fc800078ec0ff */
[----:B------:R-:W-:-:S13]  /*a670*/  ISETP.NE.AND P0, PT, R5, R2, PT ;  /* 0x000000020500720c */ /* 0x000fda0003f05270 */
[----:B------:R-:W-:Y:S05]  /*a680*/  @P0 BRA `(.L_x_21) ;  /* 0x0000000000300947 */ /* 0x000fea0003800000 */
[----:B------:R-:W-:Y:S01]  /*a690*/  R2UR UR4, R0 ;  /* 0x00000000000472ca */ /* 0x000fe200000e0000 */
[----:B------:R-:W-:Y:S01]  /*a6a0*/  VOTEU.ANY UR5, UPT, PT ;  /* 0x0000000000057886 */ /* 0x000fe200038e0100 */
[----:B------:R-:W0:Y:S01]  /*a6b0*/  S2R R0, SR_LANEID ;  /* 0x0000000000007919 */ /* 0x000e220000000000 */
[----:B------:R-:W-:-:S10]  /*a6c0*/  UFLO.U32 UR5, UR5 ;  /* 0x00000005000572bd */ /* 0x000fd400080e0000 */
[----:B------:R-:W-:-:S06]  /*a6d0*/  ULOP3.LUT UR4, URZ, UR4, URZ, 0x33, !UPT ;  /* 0x00000004ff047292 */ /* 0x000fcc000f8e33ff */
[----:B------:R-:W-:-:S04]  /*a6e0*/  IMAD.U32 R2, RZ, RZ, UR4 ;  /* 0x00000004ff027e24 */ /* 0x000fc8000f8e00ff */
[----:B------:R-:W1:Y:S02]  /*a6f0*/  REDUX UR7, R2 ;  /* 0x00000000020773c4 */ /* 0x000e640000000000 */
[----:B------:R3:W-:Y:S01]  /*a700*/  UTCATOMSWS.AND URZ, UR4 ;  /* 0x0000000400ff79e3 */ /* 0x0007e20008000000 */
[----:B0-----:R-:W-:Y:S01]  /*a710*/  ISETP.EQ.U32.AND P0, PT, R0, UR5, PT ;  /* 0x0000000500007c0c */ /* 0x001fe2000bf02070 */
[----:B-1----:R-:W-:-:S12]  /*a720*/  IMAD.U32 R0, RZ, RZ, UR7 ;  /* 0x00000007ff007e24 */ /* 0x002fd8000f8e00ff */
[----:B------:R3:W-:Y:S01]  /*a730*/  @P0 ATOMS.AND RZ, [UR6], R0 ;  /* 0x00000000ffff098c */ /* 0x0007e2000a800006 */
[----:B------:R-:W-:Y:S05]  /*a740*/  BRA `(.L_x_19) ;  /* 0x0000000000147947 */ /* 0x000fea0003800000 */
.L_x_21:
[----:B------:R-:W-:-:S07]  /*a750*/  MOV R2, 0xa770 ;  /* 0x0000a77000027802 */ /* 0x000fce0000000f00 */
[----:B------:R-:W-:Y:S05]  /*a760*/  CALL.REL.NOINC `($__internal_0_$__cuda_sm10x_tcgen05_guardrail_trap_col_being_dealloced_not_returned_by_alloc) ;  /* 0x00000000005c7944 */ /* 0x000fea0003c00000 */
[----:B------:R-:W-:Y:S05]  /*a770*/  BRA `(.L_x_19) ;  /* 0x0000000000087947 */ /* 0x000fea0003800000 */
.L_x_20:
[----:B------:R-:W-:-:S07]  /*a780*/  MOV R2, 0xa7a0 ;  /* 0x0000a7a000027802 */ /* 0x000fce0000000f00 */
[----:B------:R-:W-:Y:S05]  /*a790*/  CALL.REL.NOINC `($__internal_2_$__cuda_sm10x_tcgen05_guardrail_trap_unallocated_columns_being_dealloced) ;  /* 0x0000000000687944 */ /* 0x000fea0003c00000 */
.L_x_19:
[----:B------:R-:W-:Y:S01]  /*a7a0*/  NOP ;  /* 0x0000000000007918 */ /* 0x000fe20000000000 */
[----:B---3--:R-:W-:Y:S05]  /*a7b0*/  EXIT ;  /* 0x000000000000794d */ /* 0x008fea0003800000 */
.L_x_7:
[----:B------:R-:W-:-:S07]  /*a7c0*/  IMAD.MOV.U32 R3, RZ, RZ, R2 ;  /* 0x000000ffff037224 */ /* 0x000fce00078e0002 */
.L_x_22:
[----:B0-----:R0:W1:Y:S02]  /*a7d0*/  SYNCS.PHASECHK.TRANS64.TRYWAIT P1, [R9+URZ], R3 ;  /* 0x00000003090075a7 */ /* 0x00106400080211ff */
[----:B-1----:R-:W-:Y:S05]  /*a7e0*/  @!P1 NANOSLEEP.SYNCS 0x989680 ;  /* 0x009896800000995d */ /* 0x002fea0003900000 */
[----:B------:R-:W1:Y:S02]  /*a7f0*/  @!P1 SYNCS.PHASECHK.TRANS64 P1, [R9+URZ], R3 ;  /* 0x00000003090095a7 */ /* 0x000e6400080210ff */
[----:B-1----:R-:W-:Y:S05]  /*a800*/  @!P1 BRA `(.L_x_22) ;  /* 0xfffffffc00f09947 */ /* 0x002fea000383ffff */
[----:B------:R-:W-:Y:S05]  /*a810*/  BRA `(.L_x_6) ;  /* 0xffffff5800c47947 */ /* 0x000fea000383ffff */
.L_x_10:
[----:B------:R-:W-:-:S07]  /*a820*/  IMAD.MOV.U32 R3, RZ, RZ, R2 ;  /* 0x000000ffff037224 */ /* 0x000fce00078e0002 */
.L_x_23:
[----:B0-----:R0:W1:Y:S02]  /*a830*/  SYNCS.PHASECHK.TRANS64.TRYWAIT P0, [R9+URZ], R3 ;  /* 0x00000003090075a7 */ /* 0x00106400080011ff */
[----:B-1----:R-:W-:Y:S05]  /*a840*/  @!P0 NANOSLEEP.SYNCS 0x989680 ;  /* 0x009896800000895d */ /* 0x002fea0003900000 */
[----:B------:R-:W1:Y:S02]  /*a850*/  @!P0 SYNCS.PHASECHK.TRANS64 P0, [R9+URZ], R3 ;  /* 0x00000003090085a7 */ /* 0x000e6400080010ff */
[----:B-1----:R-:W-:Y:S05]  /*a860*/  @!P0 BRA `(.L_x_23) ;  /* 0xfffffffc00f08947 */ /* 0x002fea000383ffff */
[----:B------:R-:W-:Y:S05]  /*a870*/  BRA `(.L_x_9) ;  /* 0xffffff5c00287947 */ /* 0x000fea000383ffff */
.L_x_14:
[----:B------:R-:W0:Y:S02]  /*a880*/  SYNCS.PHASECHK.TRANS64.TRYWAIT P3, [UR12], R43 ;  /* 0x0000002bff0075a7 */ /* 0x000e24000806110c */
[----:B0-----:R-:W-:Y:S05]  /*a890*/  @!P3 BRA `(.L_x_14) ;  /* 0xfffffffc00f8b947 */ /* 0x001fea000383ffff */
[----:B------:R-:W-:Y:S05]  /*a8a0*/  BRA `(.L_x_24) ;  /* 0xffffffb000b47947 */ /* 0x000fea000383ffff */
.L_x_18:
[----:B------:R-:W0:Y:S02]  /*a8b0*/  SYNCS.PHASECHK.TRANS64.TRYWAIT P0, [UR12], R2 ;  /* 0x00000002ff0075a7 */ /* 0x000e24000800110c */
[----:B0-----:R-:W-:Y:S05]  /*a8c0*/  @!P0 BRA `(.L_x_18) ;  /* 0xfffffffc00f88947 */ /* 0x001fea000383ffff */
[----:B------:R-:W-:Y:S05]  /*a8d0*/  BRA `(.L_x_17) ;  /* 0xffffffdc00007947 */ /* 0x000fea000383ffff */
        .weak           $__internal_0_$__cuda_sm10x_tcgen05_guardrail_trap_col_being_dealloced_not_returned_by_alloc
        .type           $__internal_0_$__cuda_sm10x_tcgen05_guardrail_trap_col_being_dealloced_not_returned_by_alloc,@function
        .size           $__internal_0_$__cuda_sm10x_tcgen05_guardrail_trap_col_being_dealloced_not_returned_by_alloc,($__internal_1_$__cuda_sm10x_tcgen05_guardrail_trap_phase_invalid_during_alloc - $__internal_0_$__cuda_sm10x_tcgen05_guardrail_trap_col_being_dealloced_not_returned_by_alloc)
$__internal_0_$__cuda_sm10x_tcgen05_guardrail_trap_col_being_dealloced_not_returned_by_alloc:
[----:B------:R-:W-:Y:S05]  /*a8e0*/  BPT.TRAP 0x1 ;  /* 0x000000040000795c */ /* 0x000fea0000300000 */
[----:B------:R-:W-:-:S04]  /*a8f0*/  IMAD.MOV.U32 R3, RZ, RZ, 0x0 ;  /* 0x00000000ff037424 */ /* 0x000fc800078e00ff */
[----:B------:R-:W-:Y:S05]  /*a900*/  RET.REL.NODEC R2 `(matmul_kernel) ;  /* 0xffffff5402bc7950 */ /* 0x000fea0003c3ffff */
        .weak           $__internal_1_$__cuda_sm10x_tcgen05_guardrail_trap_phase_invalid_during_alloc
        .type           $__internal_1_$__cuda_sm10x_tcgen05_guardrail_trap_phase_invalid_during_alloc,@function
        .size           $__internal_1_$__cuda_sm10x_tcgen05_guardrail_trap_phase_invalid_during_alloc,($__internal_2_$__cuda_sm10x_tcgen05_guardrail_trap_unallocated_columns_being_dealloced - $__internal_1_$__cuda_sm10x_tcgen05_guardrail_trap_phase_invalid_during_alloc)
$__internal_1_$__cuda_sm10x_tcgen05_guardrail_trap_phase_invalid_during_alloc:
[----:B------:R-:W-:Y:S05]  /*a910*/  BPT.TRAP 0x1 ;  /* 0x000000040000795c */ /* 0x000fea0000300000 */
[----:B------:R-:W-:-:S04]  /*a920*/  IMAD.MOV.U32 R3, RZ, RZ, 0x0 ;  /* 0x00000000ff037424 */ /* 0x000fc800078e00ff */
[----:B------:R-:W-:Y:S05]  /*a930*/  RET.REL.NODEC R2 `(matmul_kernel) ;  /* 0xffffff5402b07950 */ /* 0x000fea0003c3ffff */
        .weak           $__internal_2_$__cuda_sm10x_tcgen05_guardrail_trap_unallocated_columns_being_dealloced
        .type           $__internal_2_$__cuda_sm10x_tcgen05_guardrail_trap_unallocated_columns_being_dealloced,@function
        .size           $__internal_2_$__cuda_sm10x_tcgen05_guardrail_trap_unallocated_columns_being_dealloced,(.L_x_28 - $__internal_2_$__cuda_sm10x_tcgen05_guardrail_trap_unallocated_columns_being_dealloced)
$__internal_2_$__cuda_sm10x_tcgen05_guardrail_trap_unallocated_columns_being_dealloced:
[----:B------:R-:W-:Y:S05]  /*a940*/  BPT.TRAP 0x1 ;  /* 0x000000040000795c */ /* 0x000fea0000300000 */
[----:B------:R-:W-:-:S04]  /*a950*/  IMAD.MOV.U32 R3, RZ, RZ, 0x0 ;  /* 0x00000000ff037424 */ /* 0x000fc800078e00ff */
[----:B------:R-:W-:Y:S05]  /*a960*/  RET.REL.NODEC R2 `(matmul_kernel) ;  /* 0xffffff5402a47950 */ /* 0x000fea0003c3ffff */
.L_x_25:
[----:B------:R-:W-:-:S00]  /*a970*/  BRA `(.L_x_25) ;  /* 0xfffffffc00fc7947 */ /* 0x000fc0000383ffff */
[----:B------:R-:W-:-:S00]  /*a980*/  NOP ;  /* 0x0000000000007918 */ /* 0x000fc00000000000 */
[----:B------:R-:W-:-:S00]  /*a990*/  NOP ;  /* 0x0000000000007918 */ /* 0x000fc00000000000 */
[----:B------:R-:W-:-:S00]  /*a9a0*/  NOP ;  /* 0x0000000000007918 */ /* 0x000fc00000000000 */
[----:B------:R-:W-:-:S00]  /*a9b0*/  NOP ;  /* 0x0000000000007918 */ /* 0x000fc00000000000 */
[----:B------:R-:W-:-:S00]  /*a9c0*/  NOP ;  /* 0x0000000000007918 */ /* 0x000fc00000000000 */
[----:B------:R-:W-:-:S00]  /*a9d0*/  NOP ;  /* 0x0000000000007918 */ /* 0x000fc00000000000 */
[----:B------:R-:W-:-:S00]  /*a9e0*/  NOP ;  /* 0x0000000000007918 */ /* 0x000fc00000000000 */
[----:B------:R-:W-:-:S00]  /*a9f0*/  NOP ;  /* 0x0000000000007918 */ /* 0x000fc00000000000 */
.L_x_28:


//--------------------- .nv.shared.matmul_kernel  --------------------------
	.section	.nv.shared.matmul_kernel,"aw",@nobits
	.sectionflags	@""
	.align	16
	.zero		1024


//--------------------- .nv.shared.reserved.0     --------------------------
	.section	.nv.shared.reserved.0,"aw",@nobits
	.align	8
	.weak		__nv_reservedSMEM_offset_0_alias
	.size		__nv_reservedSMEM_offset_0_alias, 0, 64
	.other		__nv_reservedSMEM_offset_0_alias,@"STO_CUDA_RESERVED_SHARED STV_DEFAULT"
__nv_reservedSMEM_offset_0_alias:
	.zero		0
.nv.shared.reserved.0:
	.zero		64
	.weak		__nv_reservedSMEM_allocation_phase
	.type		__nv_reservedSMEM_allocation_phase,@object
	.size		__nv_reservedSMEM_allocation_phase,(.L_0 - __nv_reservedSMEM_allocation_phase)
__nv_reservedSMEM_allocation_phase:
	.zero		1
.L_0:
	.zero		7
	.weak		__nv_reservedSMEM_devtool_atexit_pc
	.type		__nv_reservedSMEM_devtool_atexit_pc,@object
	.size		__nv_reservedSMEM_devtool_atexit_pc,(__nv_reservedSMEM_allocation_mask - __nv_reservedSMEM_devtool_atexit_pc)
__nv_reservedSMEM_devtool_atexit_pc:
	.zero		8
	.weak		__nv_reservedSMEM_allocation_mask
	.type		__nv_reservedSMEM_allocation_mask,@object
	.size		__nv_reservedSMEM_allocation_mask,(.L_2 - __nv_reservedSMEM_allocation_mask)
__nv_reservedSMEM_allocation_mask:
	.zero		4
.L_2:
	.zero		4
	.weak		__nv_reservedSMEM_tmem_allocation_pipeline_mbarrier
	.type		__nv_reservedSMEM_tmem_allocation_pipeline_mbarrier,@object
	.size		__nv_reservedSMEM_tmem_allocation_pipeline_mbarrier,(__nv_reservedSMEM_tmem_allocation_pipeline_mbarrier_parity - __nv_reservedSMEM_tmem_allocation_pipeline_mbarrier)
__nv_reservedSMEM_tmem_allocation_pipeline_mbarrier:
	.zero		8
	.weak		__nv_reservedSMEM_tmem_allocation_pipeline_mbarrier_parity
	.type		__nv_reservedSMEM_tmem_allocation_pipeline_mbarrier_parity,@object
	.size		__nv_reservedSMEM_tmem_allocation_pipeline_mbarrier_parity,(.L_4 - __nv_reservedSMEM_tmem_allocation_pipeline_mbarrier_parity)
__nv_reservedSMEM_tmem_allocation_pipeline_mbarrier_parity:
	.zero		4
.L_4:


//--------------------- .nv.constant0.matmul_kernel --------------------------
	.section	.nv.constant0.matmul_kernel,"a",@progbits
	.sectionflags	@""
	.align	4
.nv.constant0.matmul_kernel:
	.zero		976


//--------------------- SYMBOLS --------------------------

	.type		.nv.reservedSmem.offset0,@object
	.size		.nv.reservedSmem.offset0,0x4
	.type		.nv.reservedSmem.cap,@object
	.size		.nv.reservedSmem.cap,0x4
